// auto-generated by cutlass_sweep.gemm — config: {"arch": "sm_90", "cluster_m": 1, "cluster_n": 1, "dtype": "bf16", "dtype_b": "bf16", "layout": "nt", "stages": 0, "tile_k": 64, "tile_m": 384, "tile_n": 128}
#include "cutlass/cutlass.h"
#include "cutlass/gemm/collective/collective_builder.hpp"
#include "cutlass/gemm/device/gemm_universal_adapter.h"
#include "cutlass/gemm/kernel/gemm_universal.hpp"
#include "cutlass/epilogue/collective/collective_builder.hpp"

using ElemA = cutlass::bfloat16_t;
using ElemB = cutlass::bfloat16_t;
using ElemCD = cutlass::bfloat16_t;
using Acc  = float;
using TileShape    = cute::Shape<cute::_384, cute::_128, cute::_64>;
using ClusterShape = cute::Shape<cute::_1, cute::_1, cute::_1>;

using CollectiveEpilogue = typename cutlass::epilogue::collective::CollectiveBuilder<
    cutlass::arch::Sm90, cutlass::arch::OpClassTensorOp,
    TileShape, ClusterShape,
    cutlass::epilogue::collective::EpilogueTileAuto,
    Acc, Acc,
    ElemCD, cutlass::layout::RowMajor, 128 / cutlass::sizeof_bits<ElemCD>::value,
    ElemCD, cutlass::layout::RowMajor, 128 / cutlass::sizeof_bits<ElemCD>::value,
    cutlass::epilogue::collective::EpilogueScheduleAuto
  >::CollectiveOp;

using CollectiveMainloop = typename cutlass::gemm::collective::CollectiveBuilder<
    cutlass::arch::Sm90, cutlass::arch::OpClassTensorOp,
    ElemA, cutlass::layout::RowMajor, 128 / cutlass::sizeof_bits<ElemA>::value,
    ElemB, cutlass::layout::ColumnMajor, 128 / cutlass::sizeof_bits<ElemB>::value,
    Acc,
    TileShape, ClusterShape,
    cutlass::gemm::collective::StageCountAutoCarveout<static_cast<int>(sizeof(typename CollectiveEpilogue::SharedStorage))>,
    cutlass::gemm::collective::KernelScheduleAuto
  >::CollectiveOp;

using GemmKernel = cutlass::gemm::kernel::GemmUniversal<
    cute::Shape<int,int,int,int>,
    CollectiveMainloop,
    CollectiveEpilogue
>;
using Gemm = cutlass::gemm::device::GemmUniversalAdapter<GemmKernel>;

// Force the device kernel symbol into the cubin without needing a host main.
auto* _anchor = &cutlass::device_kernel<GemmKernel>;


// ===== COMPILED SASS (sm_90a) =====

	.target	sm_90a

	.elftype	@"ET_EXEC"


//--------------------- .note.nv.tkinfo           --------------------------
	.section	.note.nv.tkinfo,"",@"SHT_NOTE"
	.sectionflags	@"SHF_NOTE_NV_TKINFO"
	.tkinfo
        /*0018*/ 	.word	0x00000002
        /*0030*/ 	.string	""
        /*0030*/ 	.string	"ptxas"
        /*0030*/ 	.string	"Cuda compilation tools, release 13.0, V13.0.88"
        /*0030*/ 	.string	"Build cuda_13.0.r13.0/compiler.36424714_0"
        /*0030*/ 	.string	"-arch sm_90a -m 64 "



//--------------------- .note.nv.cuinfo           --------------------------
	.section	.note.nv.cuinfo,"",@"SHT_NOTE"
	.sectionflags	@"SHF_NOTE_NV_CUINFO"
        /*0018*/ 	.short	0x0002
        /*001a*/ 	.short	0x005a
        /*001c*/ 	.short	0x0082
	.zero		2


//--------------------- .nv.info                  --------------------------
	.section	.nv.info,"",@"SHT_CUDA_INFO"
	.align	4


	//----- nvinfo : EIATTR_REGCOUNT
	.align		4
        /*0000*/ 	.byte	0x04, 0x2f
        /*0002*/ 	.short	(.L_15 - .L_14)
	.align		4
.L_14:
        /*0004*/ 	.word	index@(_ZN7cutlass13device_kernelINS_4gemm6kernel13GemmUniversalIN4cute5tupleIJiiiiEEENS1_10collective13CollectiveMmaINS1_34MainloopSm90TmaGmmaWarpSpecializedILi3ENS5_IJNS4_1CILi1EEESB_SB_EEENS1_35KernelTmaWarpSpecializedCooperativeEEENS5_IJNSA_ILi384EEENSA_ILi128EEENSA_ILi64EEEEEENS_10bfloat16_tENS5_IJlSB_lEEESJ_SK_NS4_8TiledMMAINS4_8MMA_AtomIJNS4_4SM904GMMA28MMA_64x128x16_F32BF16BF16_SSILNSO_5MajorE0ELSQ_0ELNSO_7ScaleInE1ELSR_1EEEEEENS4_6LayoutINS5_IJNSA_ILi2EEESB_SB_EEENS5_IJSB_NSA_ILi0EEESX_EEEEENS5_IJNS4_10UnderscoreES10_S10_EEEEENS4_13SM90_TMA_LOADENS4_14ComposedLayoutINS4_7SwizzleILi3ELi4ELi3EEENS4_18smem_ptr_flag_bitsILi16EEENSU_INS5_IJNSA_ILi8EEESH_EEENS5_IJSH_SB_EEEEEEEvNS4_8identityES13_S1D_vS1E_EENS_8epilogue10collective6detail29Sm90TmaWarpSpecializedAdapterINS1H_15DefaultEpilogueISJ_SK_SK_NS1G_6thread17LinearCombinationISJ_Li1EffLNS1L_9ScaleType4KindE0ELNS_15FloatRoundStyleE2ESJ_EENS1_15EpilogueDefaultEEEEEvvEEEEvNT_6ParamsE)
        /*0008*/ 	.word	0x000000a8


	//----- nvinfo : EIATTR_FRAME_SIZE
	.align		4
.L_15:
        /*000c*/ 	.byte	0x04, 0x11
        /*000e*/ 	.short	(.L_17 - .L_16)
	.align		4
.L_16:
        /*0010*/ 	.word	index@(_ZN7cutlass13device_kernelINS_4gemm6kernel13GemmUniversalIN4cute5tupleIJiiiiEEENS1_10collective13CollectiveMmaINS1_34MainloopSm90TmaGmmaWarpSpecializedILi3ENS5_IJNS4_1CILi1EEESB_SB_EEENS1_35KernelTmaWarpSpecializedCooperativeEEENS5_IJNSA_ILi384EEENSA_ILi128EEENSA_ILi64EEEEEENS_10bfloat16_tENS5_IJlSB_lEEESJ_SK_NS4_8TiledMMAINS4_8MMA_AtomIJNS4_4SM904GMMA28MMA_64x128x16_F32BF16BF16_SSILNSO_5MajorE0ELSQ_0ELNSO_7ScaleInE1ELSR_1EEEEEENS4_6LayoutINS5_IJNSA_ILi2EEESB_SB_EEENS5_IJSB_NSA_ILi0EEESX_EEEEENS5_IJNS4_10UnderscoreES10_S10_EEEEENS4_13SM90_TMA_LOADENS4_14ComposedLayoutINS4_7SwizzleILi3ELi4ELi3EEENS4_18smem_ptr_flag_bitsILi16EEENSU_INS5_IJNSA_ILi8EEESH_EEENS5_IJSH_SB_EEEEEEEvNS4_8identityES13_S1D_vS1E_EENS_8epilogue10collective6detail29Sm90TmaWarpSpecializedAdapterINS1H_15DefaultEpilogueISJ_SK_SK_NS1G_6thread17LinearCombinationISJ_Li1EffLNS1L_9ScaleType4KindE0ELNS_15FloatRoundStyleE2ESJ_EENS1_15EpilogueDefaultEEEEEvvEEEEvNT_6ParamsE)
        /*0014*/ 	.word	0x00000000


	//----- nvinfo : EIATTR_MIN_STACK_SIZE
	.align		4
.L_17:
        /*0018*/ 	.byte	0x04, 0x12
        /*001a*/ 	.short	(.L_19 - .L_18)
	.align		4
.L_18:
        /*001c*/ 	.word	index@(_ZN7cutlass13device_kernelINS_4gemm6kernel13GemmUniversalIN4cute5tupleIJiiiiEEENS1_10collective13CollectiveMmaINS1_34MainloopSm90TmaGmmaWarpSpecializedILi3ENS5_IJNS4_1CILi1EEESB_SB_EEENS1_35KernelTmaWarpSpecializedCooperativeEEENS5_IJNSA_ILi384EEENSA_ILi128EEENSA_ILi64EEEEEENS_10bfloat16_tENS5_IJlSB_lEEESJ_SK_NS4_8TiledMMAINS4_8MMA_AtomIJNS4_4SM904GMMA28MMA_64x128x16_F32BF16BF16_SSILNSO_5MajorE0ELSQ_0ELNSO_7ScaleInE1ELSR_1EEEEEENS4_6LayoutINS5_IJNSA_ILi2EEESB_SB_EEENS5_IJSB_NSA_ILi0EEESX_EEEEENS5_IJNS4_10UnderscoreES10_S10_EEEEENS4_13SM90_TMA_LOADENS4_14ComposedLayoutINS4_7SwizzleILi3ELi4ELi3EEENS4_18smem_ptr_flag_bitsILi16EEENSU_INS5_IJNSA_ILi8EEESH_EEENS5_IJSH_SB_EEEEEEEvNS4_8identityES13_S1D_vS1E_EENS_8epilogue10collective6detail29Sm90TmaWarpSpecializedAdapterINS1H_15DefaultEpilogueISJ_SK_SK_NS1G_6thread17LinearCombinationISJ_Li1EffLNS1L_9ScaleType4KindE0ELNS_15FloatRoundStyleE2ESJ_EENS1_15EpilogueDefaultEEEEEvvEEEEvNT_6ParamsE)
        /*0020*/ 	.word	0x00000000
.L_19:


//--------------------- .nv.compat                --------------------------
	.section	.nv.compat,"",@"SHT_CUDA_COMPAT_INFO"
	.align	4
        /*0000*/ 	.byte	0x02, 0x09, 0x01, 0x00, 0x02, 0x02, 0x04, 0x00, 0x02, 0x05, 0x05, 0x00, 0x03, 0x07, 0x01, 0x01
        /*0010*/ 	.byte	0x02, 0x03, 0x01, 0x00, 0x02, 0x06, 0x01, 0x00, 0x04, 0x0b, 0x08, 0x00, 0x00, 0x00, 0x00, 0x00
        /*0020*/ 	.byte	0x00, 0x00, 0x00, 0x00


//--------------------- .nv.info._ZN7cutlass13device_kernelINS_4gemm6kernel13GemmUniversalIN4cute5tupleIJiiiiEEENS1_10collective13CollectiveMmaINS1_34MainloopSm90TmaGmmaWarpSpecializedILi3ENS5_IJNS4_1CILi1EEESB_SB_EEENS1_35KernelTmaWarpSpecializedCooperativeEEENS5_IJNSA_ILi384EEENSA_ILi128EEENSA_ILi64EEEEEENS_10bfloat16_tENS5_IJlSB_lEEESJ_SK_NS4_8TiledMMAINS4_8MMA_AtomIJNS4_4SM904GMMA28MMA_64x128x16_F32BF16BF16_SSILNSO_5MajorE0ELSQ_0ELNSO_7ScaleInE1ELSR_1EEEEEENS4_6LayoutINS5_IJNSA_ILi2EEESB_SB_EEENS5_IJSB_NSA_ILi0EEESX_EEEEENS5_IJNS4_10UnderscoreES10_S10_EEEEENS4_13SM90_TMA_LOADENS4_14ComposedLayoutINS4_7SwizzleILi3ELi4ELi3EEENS4_18smem_ptr_flag_bitsILi16EEENSU_INS5_IJNSA_ILi8EEESH_EEENS5_IJSH_SB_EEEEEEEvNS4_8identityES13_S1D_vS1E_EENS_8epilogue10collective6detail29Sm90TmaWarpSpecializedAdapterINS1H_15DefaultEpilogueISJ_SK_SK_NS1G_6thread17LinearCombinationISJ_Li1EffLNS1L_9ScaleType4KindE0ELNS_15FloatRoundStyleE2ESJ_EENS1_15EpilogueDefaultEEEEEvvEEEEvNT_6ParamsE --------------------------
	.section	.nv.info._ZN7cutlass13device_kernelINS_4gemm6kernel13GemmUniversalIN4cute5tupleIJiiiiEEENS1_10collective13CollectiveMmaINS1_34MainloopSm90TmaGmmaWarpSpecializedILi3ENS5_IJNS4_1CILi1EEESB_SB_EEENS1_35KernelTmaWarpSpecializedCooperativeEEENS5_IJNSA_ILi384EEENSA_ILi128EEENSA_ILi64EEEEEENS_10bfloat16_tENS5_IJlSB_lEEESJ_SK_NS4_8TiledMMAINS4_8MMA_AtomIJNS4_4SM904GMMA28MMA_64x128x16_F32BF16BF16_SSILNSO_5MajorE0ELSQ_0ELNSO_7ScaleInE1ELSR_1EEEEEENS4_6LayoutINS5_IJNSA_ILi2EEESB_SB_EEENS5_IJSB_NSA_ILi0EEESX_EEEEENS5_IJNS4_10UnderscoreES10_S10_EEEEENS4_13SM90_TMA_LOADENS4_14ComposedLayoutINS4_7SwizzleILi3ELi4ELi3EEENS4_18smem_ptr_flag_bitsILi16EEENSU_INS5_IJNSA_ILi8EEESH_EEENS5_IJSH_SB_EEEEEEEvNS4_8identityES13_S1D_vS1E_EENS_8epilogue10collective6detail29Sm90TmaWarpSpecializedAdapterINS1H_15DefaultEpilogueISJ_SK_SK_NS1G_6thread17LinearCombinationISJ_Li1EffLNS1L_9ScaleType4KindE0ELNS_15FloatRoundStyleE2ESJ_EENS1_15EpilogueDefaultEEEEEvvEEEEvNT_6ParamsE,"",@"SHT_CUDA_INFO"
	.sectionflags	@""
	.align	4


	//----- nvinfo : EIATTR_CUDA_API_VERSION
	.align		4
        /*0000*/ 	.byte	0x04, 0x37
        /*0002*/ 	.short	(.L_21 - .L_20)
.L_20:
        /*0004*/ 	.word	0x00000082


	//----- nvinfo : EIATTR_KPARAM_INFO
	.align		4
.L_21:
        /*0008*/ 	.byte	0x04, 0x17
        /*000a*/ 	.short	(.L_23 - .L_22)
.L_22:
        /*000c*/ 	.word	0x00000000
        /*0010*/ 	.short	0x0000
        /*0012*/ 	.short	0x0070
        /*0014*/ 	.byte	0x00, 0xf0, 0x01, 0x10


	//----- nvinfo : EIATTR_SPARSE_MMA_MASK
	.align		4
.L_23:
        /*0018*/ 	.byte	0x03, 0x50
        /*001a*/ 	.short	0x0000


	//----- nvinfo : EIATTR_MAXREG_COUNT
	.align		4
        /*001c*/ 	.byte	0x03, 0x1b
        /*001e*/ 	.short	0x00a8


	//----- nvinfo : EIATTR_NUM_BARRIERS
	.align		4
        /*0020*/ 	.byte	0x02, 0x4c
        /*0022*/ 	.byte	0x01
	.zero		1


	//----- nvinfo : EIATTR_EXTERNS
	.align		4
        /*0024*/ 	.byte	0x04, 0x0f
        /*0026*/ 	.short	(.L_25 - .L_24)


	//   ....[0]....
	.align		4
.L_24:
        /*0028*/ 	.word	index@(__assertfail)


	//----- nvinfo : EIATTR_MERCURY_ISA_VERSION
	.align		4
.L_25:
        /*002c*/ 	.byte	0x03, 0x5f
        /*002e*/ 	.short	0x0101


	//----- nvinfo : EIATTR_INT_WARP_WIDE_INSTR_OFFSETS
	.align		4
        /*0030*/ 	.byte	0x04, 0x31
        /*0032*/ 	.short	(.L_27 - .L_26)


	//   ....[0]....
.L_26:
        /*0034*/ 	.word	0x000004d0


	//   ....[1]....
        /*0038*/ 	.word	0x000004e0


	//   ....[2]....
        /*003c*/ 	.word	0x00000570


	//----- nvinfo : EIATTR_COOP_GROUP_MASK_REGIDS
	.align		4
.L_27:
        /*0040*/ 	.byte	0x04, 0x29
        /*0042*/ 	.short	(.L_29 - .L_28)


	//   ....[0]....
.L_28:
        /*0044*/ 	.word	0xffffffff


	//   ....[1]....
        /*0048*/ 	.word	0xffffffff


	//   ....[2]....
        /*004c*/ 	.word	0xffffffff


	//   ....[3]....
        /*0050*/ 	.word	0xffffffff


	//   ....[4]....
        /*0054*/ 	.word	0xffffffff


	//----- nvinfo : EIATTR_COOP_GROUP_INSTR_OFFSETS
	.align		4
.L_29:
        /*0058*/ 	.byte	0x04, 0x28
        /*005a*/ 	.short	(.L_31 - .L_30)


	//   ....[0]....
.L_30:
        /*005c*/ 	.word	0x00000060


	//   ....[1]....
        /*0060*/ 	.word	0x00000070


	//   ....[2]....
        /*0064*/ 	.word	0x00000190


	//   ....[3]....
        /*0068*/ 	.word	0x00000380


	//   ....[4]....
        /*006c*/ 	.word	0x000010f0


	//----- nvinfo : EIATTR_REG_RECONFIG
	.align		4
.L_31:
        /*0070*/ 	.byte	0x01, 0x54
	.zero		2


	//----- nvinfo : EIATTR_SYSCALL_OFFSETS
	.align		4
        /*0074*/ 	.byte	0x04, 0x46
        /*0076*/ 	.short	(.L_33 - .L_32)


	//   ....[0]....
.L_32:
        /*0078*/ 	.word	0x000012b0


	//----- nvinfo : EIATTR_MBARRIER_INSTR_OFFSETS
	.align		4
.L_33:
        /*007c*/ 	.byte	0x04, 0x39
        /*007e*/ 	.short	(.L_35 - .L_34)


	//   ....[0]....
.L_34:
        /*0080*/ 	.word	0x00000310
        /*0084*/ 	.word	0x000000ff
        /*0088*/ 	.word	0x00000000
        /*008c*/ 	.short	0x0100
        /*008e*/ 	.byte	0x08
	.zero		1


	//   ....[1]....
        /*0090*/ 	.word	0x00000320
        /*0094*/ 	.word	0x000000ff
        /*0098*/ 	.word	0x00000018
        /*009c*/ 	.short	0x0100
        /*009e*/ 	.byte	0x08
	.zero		1


	//   ....[2]....
        /*00a0*/ 	.word	0x00000330
        /*00a4*/ 	.word	0x000000ff
        /*00a8*/ 	.word	0x00000008
        /*00ac*/ 	.short	0x0100
        /*00ae*/ 	.byte	0x08
	.zero		1


	//   ....[3]....
        /*00b0*/ 	.word	0x00000340
        /*00b4*/ 	.word	0x000000ff
        /*00b8*/ 	.word	0x00000020
        /*00bc*/ 	.short	0x0100
        /*00be*/ 	.byte	0x08
	.zero		1


	//   ....[4]....
        /*00c0*/ 	.word	0x00000350
        /*00c4*/ 	.word	0x000000ff
        /*00c8*/ 	.word	0x00000010
        /*00cc*/ 	.short	0x0100
        /*00ce*/ 	.byte	0x08
	.zero		1


	//   ....[5]....
        /*00d0*/ 	.word	0x00000360
        /*00d4*/ 	.word	0x000000ff
        /*00d8*/ 	.word	0x00000028
        /*00dc*/ 	.short	0x0100
        /*00de*/ 	.byte	0x08
	.zero		1


	//   ....[6]....
        /*00e0*/ 	.word	0x000005f0
        /*00e4*/ 	.word	0x000000ff
        /*00e8*/ 	.word	0x00000040
        /*00ec*/ 	.short	0x0100
        /*00ee*/ 	.byte	0x10
	.zero		1


	//   ....[7]....
        /*00f0*/ 	.word	0x00000660
        /*00f4*/ 	.word	0x000000ff
        /*00f8*/ 	.word	0x00000048
        /*00fc*/ 	.short	0x0100
        /*00fe*/ 	.byte	0x10
	.zero		1


	//   ....[8]....
        /*0100*/ 	.word	0x00001350
        /*0104*/ 	.word	0x00000003
        /*0108*/ 	.word	0x00000000
        /*010c*/ 	.short	0x010a
        /*010e*/ 	.byte	0x3f
	.zero		1


	//   ....[9]....
        /*0110*/ 	.word	0x00001390
        /*0114*/ 	.word	0x00000003
        /*0118*/ 	.word	0x00000000
        /*011c*/ 	.short	0x010a
        /*011e*/ 	.byte	0x3f
	.zero		1


	//   ....[10]....
        /*0120*/ 	.word	0x000019b0
        /*0124*/ 	.word	0x000000ff
        /*0128*/ 	.word	0x00000000
        /*012c*/ 	.short	0x010a
        /*012e*/ 	.byte	0x08
	.zero		1


	//   ....[11]....
        /*0130*/ 	.word	0x000019f0
        /*0134*/ 	.word	0x000000ff
        /*0138*/ 	.word	0x00000000
        /*013c*/ 	.short	0x010a
        /*013e*/ 	.byte	0x08
	.zero		1


	//   ....[12]....
        /*0140*/ 	.word	0x00001ee0
        /*0144*/ 	.word	0x000000ff
        /*0148*/ 	.word	0x00000000
        /*014c*/ 	.short	0x0101
        /*014e*/ 	.byte	0x07
	.zero		1


	//   ....[13]....
        /*0150*/ 	.word	0x000020f0
        /*0154*/ 	.word	0x000000ff
        /*0158*/ 	.word	0x00000000
        /*015c*/ 	.short	0x0101
        /*015e*/ 	.byte	0x06
	.zero		1


	//   ....[14]....
        /*0160*/ 	.word	0x0000e700
        /*0164*/ 	.word	0x0000000d
        /*0168*/ 	.word	0x00000018
        /*016c*/ 	.short	0x010a
        /*016e*/ 	.byte	0x3f
	.zero		1


	//   ....[15]....
        /*0170*/ 	.word	0x0000ea90
        /*0174*/ 	.word	0x00000004
        /*0178*/ 	.word	0x00000048
        /*017c*/ 	.short	0x0101
        /*017e*/ 	.byte	0x3f
	.zero		1


	//   ....[16]....
        /*0180*/ 	.word	0x0000f220
        /*0184*/ 	.word	0x00000007
        /*0188*/ 	.word	0x00000000
        /*018c*/ 	.short	0x010a
        /*018e*/ 	.byte	0x3f
	.zero		1


	//   ....[17]....
        /*0190*/ 	.word	0x0000f2a0
        /*0194*/ 	.word	0x00000009
        /*0198*/ 	.word	0x00000000
        /*019c*/ 	.short	0x010a
        /*019e*/ 	.byte	0x3f
	.zero		1


	//   ....[18]....
        /*01a0*/ 	.word	0x0000f330
        /*01a4*/ 	.word	0x00000003
        /*01a8*/ 	.word	0x00000000
        /*01ac*/ 	.short	0x010a
        /*01ae*/ 	.byte	0x3f
	.zero		1


	//   ....[19]....
        /*01b0*/ 	.word	0x0000f390
        /*01b4*/ 	.word	0x00000003
        /*01b8*/ 	.word	0x00000000
        /*01bc*/ 	.short	0x010a
        /*01be*/ 	.byte	0x3f
	.zero		1


	//   ....[20]....
        /*01c0*/ 	.word	0x0000f3f0
        /*01c4*/ 	.word	0x00000004
        /*01c8*/ 	.word	0x00000000
        /*01cc*/ 	.short	0x010a
        /*01ce*/ 	.byte	0x3f
	.zero		1


	//   ....[21]....
        /*01d0*/ 	.word	0x0000f4c0
        /*01d4*/ 	.word	0x0000000d
        /*01d8*/ 	.word	0x00000018
        /*01dc*/ 	.short	0x010a
        /*01de*/ 	.byte	0x3f
	.zero		1


	//   ....[22]....
        /*01e0*/ 	.word	0x0000f590
        /*01e4*/ 	.word	0x00000007
        /*01e8*/ 	.word	0x00000000
        /*01ec*/ 	.short	0x010a
        /*01ee*/ 	.byte	0x3f
	.zero		1


	//   ....[23]....
        /*01f0*/ 	.word	0x0000f5e0
        /*01f4*/ 	.word	0x00000009
        /*01f8*/ 	.word	0x00000000
        /*01fc*/ 	.short	0x010a
        /*01fe*/ 	.byte	0x3f
	.zero		1


	//----- nvinfo : EIATTR_NUM_MBARRIERS
	.align		4
.L_35:
        /*0200*/ 	.byte	0x03, 0x38
        /*0202*/ 	.short	0x0008


	//----- nvinfo : EIATTR_EXIT_INSTR_OFFSETS
	.align		4
        /*0204*/ 	.byte	0x04, 0x1c
        /*0206*/ 	.short	(.L_37 - .L_36)


	//   ....[0]....
.L_36:
        /*0208*/ 	.word	0x000006c0


	//   ....[1]....
        /*020c*/ 	.word	0x00001030


	//   ....[2]....
        /*0210*/ 	.word	0x0000dcb0


	//   ....[3]....
        /*0214*/ 	.word	0x0000e3a0


	//   ....[4]....
        /*0218*/ 	.word	0x0000f380


	//----- nvinfo : EIATTR_MAX_THREADS
	.align		4
.L_37:
        /*021c*/ 	.byte	0x04, 0x05
        /*021e*/ 	.short	(.L_39 - .L_38)
.L_38:
        /*0220*/ 	.word	0x00000180
        /*0224*/ 	.word	0x00000001
        /*0228*/ 	.word	0x00000001


	//----- nvinfo : EIATTR_CRS_STACK_SIZE
	.align		4
.L_39:
        /*022c*/ 	.byte	0x04, 0x1e
        /*022e*/ 	.short	(.L_41 - .L_40)
.L_40:
        /*0230*/ 	.word	0x00000000


	//----- nvinfo : EIATTR_CBANK_PARAM_SIZE
	.align		4
.L_41:
        /*0234*/ 	.byte	0x03, 0x19
        /*0236*/ 	.short	0x0470


	//----- nvinfo : EIATTR_PARAM_CBANK
	.align		4
        /*0238*/ 	.byte	0x04, 0x0a
        /*023a*/ 	.short	(.L_43 - .L_42)
	.align		4
.L_42:
        /*023c*/ 	.word	index@(.nv.constant0._ZN7cutlass13device_kernelINS_4gemm6kernel13GemmUniversalIN4cute5tupleIJiiiiEEENS1_10collective13CollectiveMmaINS1_34MainloopSm90TmaGmmaWarpSpecializedILi3ENS5_IJNS4_1CILi1EEESB_SB_EEENS1_35KernelTmaWarpSpecializedCooperativeEEENS5_IJNSA_ILi384EEENSA_ILi128EEENSA_ILi64EEEEEENS_10bfloat16_tENS5_IJlSB_lEEESJ_SK_NS4_8TiledMMAINS4_8MMA_AtomIJNS4_4SM904GMMA28MMA_64x128x16_F32BF16BF16_SSILNSO_5MajorE0ELSQ_0ELNSO_7ScaleInE1ELSR_1EEEEEENS4_6LayoutINS5_IJNSA_ILi2EEESB_SB_EEENS5_IJSB_NSA_ILi0EEESX_EEEEENS5_IJNS4_10UnderscoreES10_S10_EEEEENS4_13SM90_TMA_LOADENS4_14ComposedLayoutINS4_7SwizzleILi3ELi4ELi3EEENS4_18smem_ptr_flag_bitsILi16EEENSU_INS5_IJNSA_ILi8EEESH_EEENS5_IJSH_SB_EEEEEEEvNS4_8identityES13_S1D_vS1E_EENS_8epilogue10collective6detail29Sm90TmaWarpSpecializedAdapterINS1H_15DefaultEpilogueISJ_SK_SK_NS1G_6thread17LinearCombinationISJ_Li1EffLNS1L_9ScaleType4KindE0ELNS_15FloatRoundStyleE2ESJ_EENS1_15EpilogueDefaultEEEEEvvEEEEvNT_6ParamsE)
        /*0240*/ 	.short	0x0210
        /*0242*/ 	.short	0x0470


	//----- nvinfo : EIATTR_SW_WAR
	.align		4
.L_43:
        /*0244*/ 	.byte	0x04, 0x36
        /*0246*/ 	.short	(.L_45 - .L_44)
.L_44:
        /*0248*/ 	.word	0x00000008
.L_45:


//--------------------- .nv.callgraph             --------------------------
	.section	.nv.callgraph,"",@"SHT_CUDA_CALLGRAPH"
	.align	4
	.sectionentsize	8
	.align		4
        /*0000*/ 	.word	0x00000000
	.align		4
        /*0004*/ 	.word	0xffffffff
	.align		4
        /*0008*/ 	.word	index@(_ZN7cutlass13device_kernelINS_4gemm6kernel13GemmUniversalIN4cute5tupleIJiiiiEEENS1_10collective13CollectiveMmaINS1_34MainloopSm90TmaGmmaWarpSpecializedILi3ENS5_IJNS4_1CILi1EEESB_SB_EEENS1_35KernelTmaWarpSpecializedCooperativeEEENS5_IJNSA_ILi384EEENSA_ILi128EEENSA_ILi64EEEEEENS_10bfloat16_tENS5_IJlSB_lEEESJ_SK_NS4_8TiledMMAINS4_8MMA_AtomIJNS4_4SM904GMMA28MMA_64x128x16_F32BF16BF16_SSILNSO_5MajorE0ELSQ_0ELNSO_7ScaleInE1ELSR_1EEEEEENS4_6LayoutINS5_IJNSA_ILi2EEESB_SB_EEENS5_IJSB_NSA_ILi0EEESX_EEEEENS5_IJNS4_10UnderscoreES10_S10_EEEEENS4_13SM90_TMA_LOADENS4_14ComposedLayoutINS4_7SwizzleILi3ELi4ELi3EEENS4_18smem_ptr_flag_bitsILi16EEENSU_INS5_IJNSA_ILi8EEESH_EEENS5_IJSH_SB_EEEEEEEvNS4_8identityES13_S1D_vS1E_EENS_8epilogue10collective6detail29Sm90TmaWarpSpecializedAdapterINS1H_15DefaultEpilogueISJ_SK_SK_NS1G_6thread17LinearCombinationISJ_Li1EffLNS1L_9ScaleType4KindE0ELNS_15FloatRoundStyleE2ESJ_EENS1_15EpilogueDefaultEEEEEvvEEEEvNT_6ParamsE)
	.align		4
        /*000c*/ 	.word	index@(__assertfail)
	.align		4
        /*0010*/ 	.word	0x00000000
	.align		4
        /*0014*/ 	.word	0xfffffffe
	.align		4
        /*0018*/ 	.word	0x00000000
	.align		4
        /*001c*/ 	.word	0xfffffffd
	.align		4
        /*0020*/ 	.word	0x00000000
	.align		4
        /*0024*/ 	.word	0xfffffffc


//--------------------- .nv.constant4             --------------------------
	.section	.nv.constant4,"a",@progbits
	.align	8
	.align		8
.nv.constant4:
        /*0000*/ 	.dword	__assertfail
	.align		8
        /*0008*/ 	.dword	__unnamed_1
	.align		8
        /*0010*/ 	.dword	_ZN40_INTERNAL_58e55006_4_k_cu_faa2bc9b_129424cuda3std3__45__cpo5beginE
	.align		8
        /*0018*/ 	.dword	_ZN40_INTERNAL_58e55006_4_k_cu_faa2bc9b_129424cuda3std3__45__cpo3endE
	.align		8
        /*0020*/ 	.dword	_ZN40_INTERNAL_58e55006_4_k_cu_faa2bc9b_129424cuda3std3__45__cpo6cbeginE
	.align		8
        /*0028*/ 	.dword	_ZN40_INTERNAL_58e55006_4_k_cu_faa2bc9b_129424cuda3std3__45__cpo4cendE
	.align		8
        /*0030*/ 	.dword	_ZN40_INTERNAL_58e55006_4_k_cu_faa2bc9b_129424cuda3std3__442_GLOBAL__N__58e55006_4_k_cu_faa2bc9b_129426ignoreE
	.align		8
        /*0038*/ 	.dword	_ZN40_INTERNAL_58e55006_4_k_cu_faa2bc9b_129424cuda3std3__419piecewise_constructE
	.align		8
        /*0040*/ 	.dword	_ZN40_INTERNAL_58e55006_4_k_cu_faa2bc9b_129424cuda3std3__48in_placeE
	.align		8
        /*0048*/ 	.dword	_ZN40_INTERNAL_58e55006_4_k_cu_faa2bc9b_129424cuda3std6ranges3__45__cpo4swapE
	.align		8
        /*0050*/ 	.dword	_ZN40_INTERNAL_58e55006_4_k_cu_faa2bc9b_129424cuda3std6ranges3__45__cpo9iter_moveE
	.align		8
        /*0058*/ 	.dword	_ZN40_INTERNAL_58e55006_4_k_cu_faa2bc9b_129424cute7productE
	.align		8
        /*0060*/ 	.dword	_ZN40_INTERNAL_58e55006_4_k_cu_faa2bc9b_129424cute1_E
	.align		8
        /*0068*/ 	.dword	$str$22
	.align		8
        /*0070*/ 	.dword	$str$23


//--------------------- .text._ZN7cutlass13device_kernelINS_4gemm6kernel13GemmUniversalIN4cute5tupleIJiiiiEEENS1_10collective13CollectiveMmaINS1_34MainloopSm90TmaGmmaWarpSpecializedILi3ENS5_IJNS4_1CILi1EEESB_SB_EEENS1_35KernelTmaWarpSpecializedCooperativeEEENS5_IJNSA_ILi384EEENSA_ILi128EEENSA_ILi64EEEEEENS_10bfloat16_tENS5_IJlSB_lEEESJ_SK_NS4_8TiledMMAINS4_8MMA_AtomIJNS4_4SM904GMMA28MMA_64x128x16_F32BF16BF16_SSILNSO_5MajorE0ELSQ_0ELNSO_7ScaleInE1ELSR_1EEEEEENS4_6LayoutINS5_IJNSA_ILi2EEESB_SB_EEENS5_IJSB_NSA_ILi0EEESX_EEEEENS5_IJNS4_10UnderscoreES10_S10_EEEEENS4_13SM90_TMA_LOADENS4_14ComposedLayoutINS4_7SwizzleILi3ELi4ELi3EEENS4_18smem_ptr_flag_bitsILi16EEENSU_INS5_IJNSA_ILi8EEESH_EEENS5_IJSH_SB_EEEEEEEvNS4_8identityES13_S1D_vS1E_EENS_8epilogue10collective6detail29Sm90TmaWarpSpecializedAdapterINS1H_15DefaultEpilogueISJ_SK_SK_NS1G_6thread17LinearCombinationISJ_Li1EffLNS1L_9ScaleType4KindE0ELNS_15FloatRoundStyleE2ESJ_EENS1_15EpilogueDefaultEEEEEvvEEEEvNT_6ParamsE --------------------------
	.section	.text._ZN7cutlass13device_kernelINS_4gemm6kernel13GemmUniversalIN4cute5tupleIJiiiiEEENS1_10collective13CollectiveMmaINS1_34MainloopSm90TmaGmmaWarpSpecializedILi3ENS5_IJNS4_1CILi1EEESB_SB_EEENS1_35KernelTmaWarpSpecializedCooperativeEEENS5_IJNSA_ILi384EEENSA_ILi128EEENSA_ILi64EEEEEENS_10bfloat16_tENS5_IJlSB_lEEESJ_SK_NS4_8TiledMMAINS4_8MMA_AtomIJNS4_4SM904GMMA28MMA_64x128x16_F32BF16BF16_SSILNSO_5MajorE0ELSQ_0ELNSO_7ScaleInE1ELSR_1EEEEEENS4_6LayoutINS5_IJNSA_ILi2EEESB_SB_EEENS5_IJSB_NSA_ILi0EEESX_EEEEENS5_IJNS4_10UnderscoreES10_S10_EEEEENS4_13SM90_TMA_LOADENS4_14ComposedLayoutINS4_7SwizzleILi3ELi4ELi3EEENS4_18smem_ptr_flag_bitsILi16EEENSU_INS5_IJNSA_ILi8EEESH_EEENS5_IJSH_SB_EEEEEEEvNS4_8identityES13_S1D_vS1E_EENS_8epilogue10collective6detail29Sm90TmaWarpSpecializedAdapterINS1H_15DefaultEpilogueISJ_SK_SK_NS1G_6thread17LinearCombinationISJ_Li1EffLNS1L_9ScaleType4KindE0ELNS_15FloatRoundStyleE2ESJ_EENS1_15EpilogueDefaultEEEEEvvEEEEvNT_6ParamsE,"ax",@progbits
	.align	128
.text._ZN7cutlass13device_kernelINS_4gemm6kernel13GemmUniversalIN4cute5tupleIJiiiiEEENS1_10collective13CollectiveMmaINS1_34MainloopSm90TmaGmmaWarpSpecializedILi3ENS5_IJNS4_1CILi1EEESB_SB_EEENS1_35KernelTmaWarpSpecializedCooperativeEEENS5_IJNSA_ILi384EEENSA_ILi128EEENSA_ILi64EEEEEENS_10bfloat16_tENS5_IJlSB_lEEESJ_SK_NS4_8TiledMMAINS4_8MMA_AtomIJNS4_4SM904GMMA28MMA_64x128x16_F32BF16BF16_SSILNSO_5MajorE0ELSQ_0ELNSO_7ScaleInE1ELSR_1EEEEEENS4_6LayoutINS5_IJNSA_ILi2EEESB_SB_EEENS5_IJSB_NSA_ILi0EEESX_EEEEENS5_IJNS4_10UnderscoreES10_S10_EEEEENS4_13SM90_TMA_LOADENS4_14ComposedLayoutINS4_7SwizzleILi3ELi4ELi3EEENS4_18smem_ptr_flag_bitsILi16EEENSU_INS5_IJNSA_ILi8EEESH_EEENS5_IJSH_SB_EEEEEEEvNS4_8identityES13_S1D_vS1E_EENS_8epilogue10collective6detail29Sm90TmaWarpSpecializedAdapterINS1H_15DefaultEpilogueISJ_SK_SK_NS1G_6thread17LinearCombinationISJ_Li1EffLNS1L_9ScaleType4KindE0ELNS_15FloatRoundStyleE2ESJ_EENS1_15EpilogueDefaultEEEEEvvEEEEvNT_6ParamsE:
        .type           _ZN7cutlass13device_kernelINS_4gemm6kernel13GemmUniversalIN4cute5tupleIJiiiiEEENS1_10collective13CollectiveMmaINS1_34MainloopSm90TmaGmmaWarpSpecializedILi3ENS5_IJNS4_1CILi1EEESB_SB_EEENS1_35KernelTmaWarpSpecializedCooperativeEEENS5_IJNSA_ILi384EEENSA_ILi128EEENSA_ILi64EEEEEENS_10bfloat16_tENS5_IJlSB_lEEESJ_SK_NS4_8TiledMMAINS4_8MMA_AtomIJNS4_4SM904GMMA28MMA_64x128x16_F32BF16BF16_SSILNSO_5MajorE0ELSQ_0ELNSO_7ScaleInE1ELSR_1EEEEEENS4_6LayoutINS5_IJNSA_ILi2EEESB_SB_EEENS5_IJSB_NSA_ILi0EEESX_EEEEENS5_IJNS4_10UnderscoreES10_S10_EEEEENS4_13SM90_TMA_LOADENS4_14ComposedLayoutINS4_7SwizzleILi3ELi4ELi3EEENS4_18smem_ptr_flag_bitsILi16EEENSU_INS5_IJNSA_ILi8EEESH_EEENS5_IJSH_SB_EEEEEEEvNS4_8identityES13_S1D_vS1E_EENS_8epilogue10collective6detail29Sm90TmaWarpSpecializedAdapterINS1H_15DefaultEpilogueISJ_SK_SK_NS1G_6thread17LinearCombinationISJ_Li1EffLNS1L_9ScaleType4KindE0ELNS_15FloatRoundStyleE2ESJ_EENS1_15EpilogueDefaultEEEEEvvEEEEvNT_6ParamsE,@function
        .size           _ZN7cutlass13device_kernelINS_4gemm6kernel13GemmUniversalIN4cute5tupleIJiiiiEEENS1_10collective13CollectiveMmaINS1_34MainloopSm90TmaGmmaWarpSpecializedILi3ENS5_IJNS4_1CILi1EEESB_SB_EEENS1_35KernelTmaWarpSpecializedCooperativeEEENS5_IJNSA_ILi384EEENSA_ILi128EEENSA_ILi64EEEEEENS_10bfloat16_tENS5_IJlSB_lEEESJ_SK_NS4_8TiledMMAINS4_8MMA_AtomIJNS4_4SM904GMMA28MMA_64x128x16_F32BF16BF16_SSILNSO_5MajorE0ELSQ_0ELNSO_7ScaleInE1ELSR_1EEEEEENS4_6LayoutINS5_IJNSA_ILi2EEESB_SB_EEENS5_IJSB_NSA_ILi0EEESX_EEEEENS5_IJNS4_10UnderscoreES10_S10_EEEEENS4_13SM90_TMA_LOADENS4_14ComposedLayoutINS4_7SwizzleILi3ELi4ELi3EEENS4_18smem_ptr_flag_bitsILi16EEENSU_INS5_IJNSA_ILi8EEESH_EEENS5_IJSH_SB_EEEEEEEvNS4_8identityES13_S1D_vS1E_EENS_8epilogue10collective6detail29Sm90TmaWarpSpecializedAdapterINS1H_15DefaultEpilogueISJ_SK_SK_NS1G_6thread17LinearCombinationISJ_Li1EffLNS1L_9ScaleType4KindE0ELNS_15FloatRoundStyleE2ESJ_EENS1_15EpilogueDefaultEEEEEvvEEEEvNT_6ParamsE,(.L_x_204 - _ZN7cutlass13device_kernelINS_4gemm6kernel13GemmUniversalIN4cute5tupleIJiiiiEEENS1_10collective13CollectiveMmaINS1_34MainloopSm90TmaGmmaWarpSpecializedILi3ENS5_IJNS4_1CILi1EEESB_SB_EEENS1_35KernelTmaWarpSpecializedCooperativeEEENS5_IJNSA_ILi384EEENSA_ILi128EEENSA_ILi64EEEEEENS_10bfloat16_tENS5_IJlSB_lEEESJ_SK_NS4_8TiledMMAINS4_8MMA_AtomIJNS4_4SM904GMMA28MMA_64x128x16_F32BF16BF16_SSILNSO_5MajorE0ELSQ_0ELNSO_7ScaleInE1ELSR_1EEEEEENS4_6LayoutINS5_IJNSA_ILi2EEESB_SB_EEENS5_IJSB_NSA_ILi0EEESX_EEEEENS5_IJNS4_10UnderscoreES10_S10_EEEEENS4_13SM90_TMA_LOADENS4_14ComposedLayoutINS4_7SwizzleILi3ELi4ELi3EEENS4_18smem_ptr_flag_bitsILi16EEENSU_INS5_IJNSA_ILi8EEESH_EEENS5_IJSH_SB_EEEEEEEvNS4_8identityES13_S1D_vS1E_EENS_8epilogue10collective6detail29Sm90TmaWarpSpecializedAdapterINS1H_15DefaultEpilogueISJ_SK_SK_NS1G_6thread17LinearCombinationISJ_Li1EffLNS1L_9ScaleType4KindE0ELNS_15FloatRoundStyleE2ESJ_EENS1_15EpilogueDefaultEEEEEvvEEEEvNT_6ParamsE)
        .other          _ZN7cutlass13device_kernelINS_4gemm6kernel13GemmUniversalIN4cute5tupleIJiiiiEEENS1_10collective13CollectiveMmaINS1_34MainloopSm90TmaGmmaWarpSpecializedILi3ENS5_IJNS4_1CILi1EEESB_SB_EEENS1_35KernelTmaWarpSpecializedCooperativeEEENS5_IJNSA_ILi384EEENSA_ILi128EEENSA_ILi64EEEEEENS_10bfloat16_tENS5_IJlSB_lEEESJ_SK_NS4_8TiledMMAINS4_8MMA_AtomIJNS4_4SM904GMMA28MMA_64x128x16_F32BF16BF16_SSILNSO_5MajorE0ELSQ_0ELNSO_7ScaleInE1ELSR_1EEEEEENS4_6LayoutINS5_IJNSA_ILi2EEESB_SB_EEENS5_IJSB_NSA_ILi0EEESX_EEEEENS5_IJNS4_10UnderscoreES10_S10_EEEEENS4_13SM90_TMA_LOADENS4_14ComposedLayoutINS4_7SwizzleILi3ELi4ELi3EEENS4_18smem_ptr_flag_bitsILi16EEENSU_INS5_IJNSA_ILi8EEESH_EEENS5_IJSH_SB_EEEEEEEvNS4_8identityES13_S1D_vS1E_EENS_8epilogue10collective6detail29Sm90TmaWarpSpecializedAdapterINS1H_15DefaultEpilogueISJ_SK_SK_NS1G_6thread17LinearCombinationISJ_Li1EffLNS1L_9ScaleType4KindE0ELNS_15FloatRoundStyleE2ESJ_EENS1_15EpilogueDefaultEEEEEvvEEEEvNT_6ParamsE,@"STO_CUDA_ENTRY STV_DEFAULT"
_ZN7cutlass13device_kernelINS_4gemm6kernel13GemmUniversalIN4cute5tupleIJiiiiEEENS1_10collective13CollectiveMmaINS1_34MainloopSm90TmaGmmaWarpSpecializedILi3ENS5_IJNS4_1CILi1EEESB_SB_EEENS1_35KernelTmaWarpSpecializedCooperativeEEENS5_IJNSA_ILi384EEENSA_ILi128EEENSA_ILi64EEEEEENS_10bfloat16_tENS5_IJlSB_lEEESJ_SK_NS4_8TiledMMAINS4_8MMA_AtomIJNS4_4SM904GMMA28MMA_64x128x16_F32BF16BF16_SSILNSO_5MajorE0ELSQ_0ELNSO_7ScaleInE1ELSR_1EEEEEENS4_6LayoutINS5_IJNSA_ILi2EEESB_SB_EEENS5_IJSB_NSA_ILi0EEESX_EEEEENS5_IJNS4_10UnderscoreES10_S10_EEEEENS4_13SM90_TMA_LOADENS4_14ComposedLayoutINS4_7SwizzleILi3ELi4ELi3EEENS4_18smem_ptr_flag_bitsILi16EEENSU_INS5_IJNSA_ILi8EEESH_EEENS5_IJSH_SB_EEEEEEEvNS4_8identityES13_S1D_vS1E_EENS_8epilogue10collective6detail29Sm90TmaWarpSpecializedAdapterINS1H_15DefaultEpilogueISJ_SK_SK_NS1G_6thread17LinearCombinationISJ_Li1EffLNS1L_9ScaleType4KindE0ELNS_15FloatRoundStyleE2ESJ_EENS1_15EpilogueDefaultEEEEEvvEEEEvNT_6ParamsE:
[----:B------:R-:W0:Y:S01]  /*0000*/  LDC R1, c[0x0][0x28] ;  /* 0x00000a00ff017b82 */ /* 0x000e220000000800 */
[----:B------:R-:W1:Y:S01]  /*0010*/  S2R R2, SR_TID.X ;  /* 0x0000000000027919 */ /* 0x000e620000002100 */
[----:B------:R-:W-:Y:S01]  /*0020*/  ELECT P0, URZ, PT ;  /* 0x00000000003f782f */ /* 0x000fe20003800000 */
[----:B------:R-:W-:Y:S01]  /*0030*/  BSSY B0, `(.L_x_0) ;  /* 0x0000015000007945 */ /* 0x000fe20003800000 */
[--C-:B-1----:R-:W-:Y:S02]  /*0040*/  SHF.R.U32.HI R0, RZ, 0x5, R2.reuse ;  /* 0x00000005ff007819 */ /* 0x102fe40000011602 */
[----:B------:R-:W-:-:S03]  /*0050*/  SHF.R.U32.HI R18, RZ, 0x7, R2 ;  /* 0x00000007ff127819 */ /* 0x000fc60000011602 */
[----:B------:R-:W1:Y:S04]  /*0060*/  SHFL.IDX PT, R4, R0, RZ, 0x1f ;  /* 0x00001fff00047589 */ /* 0x000e6800000e0000 */
[----:B------:R-:W2:Y:S01]  /*0070*/  SHFL.IDX PT, R3, R18, RZ, 0x1f ;  /* 0x00001fff12037589 */ /* 0x000ea200000e0000 */
[----:B-1----:R-:W-:Y:S02]  /*0080*/  R2UR UR10, R4 ;  /* 0x00000000040a72ca */ /* 0x002fe400000e0000 */
[----:B--2---:R-:W-:-:S11]  /*0090*/  R2UR UR5, R3 ;  /* 0x00000000030572ca */ /* 0x004fd600000e0000 */
[----:B------:R-:W-:Y:S02]  /*00a0*/  USHF.R.S32.HI UR4, URZ, 0x1f, UR10 ;  /* 0x0000001f3f047899 */ /* 0x000fe4000801140a */
[----:B------:R-:W-:Y:S02]  /*00b0*/  ISETP.NE.OR P0, PT, RZ, UR10, !P0 ;  /* 0x0000000aff007c0c */ /* 0x000fe4000c705670 */
[----:B------:R-:W-:-:S04]  /*00c0*/  ULEA.HI UR4, UR4, UR10, URZ, 0x2 ;  /* 0x0000000a04047291 */ /* 0x000fc8000f8f103f */
[----:B------:R-:W-:-:S04]  /*00d0*/  ULOP3.LUT UR4, UR4, 0xfffffffc, URZ, 0xc0, !UPT ;  /* 0xfffffffc04047892 */ /* 0x000fc8000f8ec03f */
[----:B------:R-:W-:-:S03]  /*00e0*/  UIADD3 UR10, UR10, -UR4, URZ ;  /* 0x800000040a0a7290 */ /* 0x000fc6000fffe03f */
[----:B0-----:R-:W-:Y:S09]  /*00f0*/  @P0 BRA `(.L_x_1) ;  /* 0x0000000000200947 */ /* 0x001ff20003800000 */
[----:B------:R-:W-:Y:S02]  /*0100*/  ULDC.64 UR6, c[0x0][0x198] ;  /* 0x0000660000067ab9 */ /* 0x000fe40000000a00 */
[----:B------:R-:W-:Y:S02]  /*0110*/  UIADD3 UR8, UP0, UR6, 0xf0, URZ ;  /* 0x000000f006087890 */ /* 0x000fe4000ff1e03f */
[----:B------:R-:W-:Y:S02]  /*0120*/  UIADD3 UR6, UP1, UR6, 0x1f0, URZ ;  /* 0x000001f006067890 */ /* 0x000fe4000ff3e03f */
[----:B------:R-:W-:Y:S02]  /*0130*/  UIADD3.X UR9, URZ, UR7, URZ, UP0, !UPT ;  /* 0x000000073f097290 */ /* 0x000fe400087fe43f */
[----:B------:R-:W-:-:S07]  /*0140*/  UIADD3.X UR7, URZ, UR7, URZ, UP1, !UPT ;  /* 0x000000073f077290 */ /* 0x000fce0008ffe43f */
[----:B------:R0:W-:Y:S02]  /*0150*/  UTMACCTL.PF [UR8] ;  /* 0x00000000080079b9 */ /* 0x0001e40008040000 */
[----:B------:R0:W-:Y:S02]  /*0160*/  UTMACCTL.PF [UR6] ;  /* 0x00000000060079b9 */ /* 0x0001e40008040000 */
[----:B0-----:R-:W-:Y:S01]  /*0170*/  NOP ;  /* 0x0000000000007918 */ /* 0x001fe20000000000 */
.L_x_1:
[----:B------:R-:W-:Y:S05]  /*0180*/  BSYNC B0 ;  /* 0x0000000000007941 */ /* 0x000fea0003800000 */
.L_x_0:
[----:B------:R-:W0:Y:S01]  /*0190*/  SHFL.IDX PT, R3, R0, RZ, 0x1f ;  /* 0x00001fff00037589 */ /* 0x000e2200000e0000 */
[----:B------:R-:W-:Y:S01]  /*01a0*/  UISETP.NE.AND UP0, UPT, UR10, 0x3, UPT ;  /* 0x000000030a00788c */ /* 0x000fe2000bf05270 */
[----:B------:R-:W-:Y:S01]  /*01b0*/  ISETP.NE.AND P1, PT, RZ, UR5, PT ;  /* 0x00000005ff007c0c */ /* 0x000fe2000bf25270 */
[----:B------:R-:W-:Y:S02]  /*01c0*/  UIADD3 UR18, UR5, -0x1, URZ ;  /* 0xffffffff05127890 */ /* 0x000fe4000fffe03f */
[----:B------:R-:W-:Y:S02]  /*01d0*/  UISETP.EQ.OR UP0, UPT, UR10, URZ, !UP0 ;  /* 0x0000003f0a00728c */ /* 0x000fe4000c702670 */
[----:B------:R-:W-:Y:S02]  /*01e0*/  UISETP.GE.U32.AND UP1, UPT, UR18, 0x2, UPT ;  /* 0x000000021200788c */ /* 0x000fe4000bf26070 */
[----:B------:R-:W-:-:S04]  /*01f0*/  UISETP.EQ.AND UP0, UPT, UR5, URZ, UP0 ;  /* 0x0000003f0500728c */ /* 0x000fc80008702270 */
[----:B------:R-:W-:-:S04]  /*0200*/  USEL UR40, URZ, 0x1, !UP0 ;  /* 0x000000013f287887 */ /* 0x000fc8000c000000 */
[----:B------:R-:W-:Y:S01]  /*0210*/  USEL UR40, UR40, 0x2, UP1 ;  /* 0x0000000228287887 */ /* 0x000fe20008800000 */
[----:B0-----:R-:W-:-:S13]  /*0220*/  ISETP.NE.AND P0, PT, R3, RZ, PT ;  /* 0x000000ff0300720c */ /* 0x001fda0003f05270 */
[----:B------:R-:W-:Y:S05]  /*0230*/  @P0 BRA `(.L_x_2) ;  /* 0x0000000000500947 */ /* 0x000fea0003800000 */
[----:B------:R-:W0:Y:S01]  /*0240*/  S2UR UR8, SR_CgaCtaId ;  /* 0x00000000000879c3 */ /* 0x000e220000008800 */
[----:B------:R-:W-:Y:S01]  /*0250*/  UMOV UR4, 0x400 ;  /* 0x0000040000047882 */ /* 0x000fe20000000000 */
[----:B------:R-:W-:Y:S01]  /*0260*/  UMOV UR5, 0x1 ;  /* 0x0000000100057882 */ /* 0x000fe20000000000 */
[----:B------:R-:W-:Y:S01]  /*0270*/  UMOV UR6, 0x100 ;  /* 0x0000010000067882 */ /* 0x000fe20000000000 */
[----:B------:R-:W-:Y:S01]  /*0280*/  ELECT P0, URZ, PT ;  /* 0x00000000003f782f */ /* 0x000fe20003800000 */
[----:B------:R-:W-:-:S04]  /*0290*/  UIADD3 UR6, -UR6, 0x100000, URZ ;  /* 0x0010000006067890 */ /* 0x000fc8000fffe13f */
[----:B------:R-:W-:Y:S02]  /*02a0*/  USHF.L.U32 UR7, UR6, 0xb, URZ ;  /* 0x0000000b06077899 */ /* 0x000fe4000800063f */
[----:B------:R-:W-:Y:S02]  /*02b0*/  USHF.L.U32 UR6, UR6, 0x1, URZ ;  /* 0x0000000106067899 */ /* 0x000fe4000800063f */
[----:B0-----:R-:W-:Y:S02]  /*02c0*/  ULEA UR8, UR8, UR4, 0x18 ;  /* 0x0000000408087291 */ /* 0x001fe4000f8ec03f */
[----:B------:R-:W-:-:S04]  /*02d0*/  UIADD3 UR4, -UR5, 0x100000, URZ ;  /* 0x0010000005047890 */ /* 0x000fc8000fffe13f */
[----:B------:R-:W-:Y:S02]  /*02e0*/  USHF.L.U32 UR5, UR4, 0xb, URZ ;  /* 0x0000000b04057899 */ /* 0x000fe4000800063f */
[----:B------:R-:W-:Y:S01]  /*02f0*/  USHF.L.U32 UR4, UR4, 0x1, URZ ;  /* 0x0000000104047899 */ /* 0x000fe2000800063f */
[----:B------:R-:W0:Y:S11]  /*0300*/  FENCE.VIEW.ASYNC.S ;  /* 0x00000000000073c6 */ /* 0x000e360000000000 */
[----:B0-----:R0:W1:Y:S01]  /*0310*/  SYNCS.EXCH.64 URZ, [UR8], UR4 ;  /* 0x00000004083f75b2 */ /* 0x0010620008000100 */
[----:B------:R0:W2:Y:S01]  /*0320*/  SYNCS.EXCH.64 URZ, [UR8+0x18], UR6 ;  /* 0x00001806083f75b2 */ /* 0x0000a20008000100 */
[----:B------:R0:W3:Y:S01]  /*0330*/  SYNCS.EXCH.64 URZ, [UR8+0x8], UR4 ;  /* 0x00000804083f75b2 */ /* 0x0000e20008000100 */
[----:B------:R0:W4:Y:S01]  /*0340*/  SYNCS.EXCH.64 URZ, [UR8+0x20], UR6 ;  /* 0x00002006083f75b2 */ /* 0x0001220008000100 */
[----:B------:R0:W0:Y:S01]  /*0350*/  SYNCS.EXCH.64 URZ, [UR8+0x10], UR4 ;  /* 0x00001004083f75b2 */ /* 0x0000220008000100 */
[----:B------:R0:W0:Y:S01]  /*0360*/  SYNCS.EXCH.64 URZ, [UR8+0x28], UR6 ;  /* 0x00002806083f75b2 */ /* 0x0000220008000100 */
[----:B------:R-:W-:Y:S01]  /*0370*/  NOP ;  /* 0x0000000000007918 */ /* 0x000fe20000000000 */
.L_x_2:
[----:B------:R-:W5:Y:S01]  /*0380*/  SHFL.IDX PT, R0, R0, RZ, 0x1f ;  /* 0x00001fff00007589 */ /* 0x000f6200000e0000 */
[----:B------:R-:W-:Y:S01]  /*0390*/  ELECT P0, URZ, PT ;  /* 0x00000000003f782f */ /* 0x000fe20003800000 */
[----:B------:R-:W1:Y:S01]  /*03a0*/  S2UR UR17, SR_CTAID.Y ;  /* 0x00000000001179c3 */ /* 0x000e620000002600 */
[----:B0-----:R-:W-:Y:S01]  /*03b0*/  ULDC UR5, c[0x0][0x65c] ;  /* 0x0001970000057ab9 */ /* 0x001fe20000000800 */
[----:B------:R-:W-:Y:S01]  /*03c0*/  UMOV UR12, 0x20 ;  /* 0x00000020000c7882 */ /* 0x000fe20000000000 */
[----:B------:R-:W-:Y:S01]  /*03d0*/  UISETP.NE.AND UP2, UPT, UR5, 0x1, UPT ;  /* 0x000000010500788c */ /* 0x000fe2000bf45270 */
[----:B------:R-:W-:Y:S01]  /*03e0*/  NOP ;  /* 0x0000000000007918 */ /* 0x000fe20000000000 */
[----:B------:R-:W-:Y:S02]  /*03f0*/  NOP ;  /* 0x0000000000007918 */ /* 0x000fe40000000000 */
[----:B------:R-:W-:Y:S01]  /*0400*/  UP2UR UR41, UPR, URZ, 0x4 ;  /* 0x000000043f297883 */ /* 0x000fe20008000000 */
[----:B------:R-:W0:Y:S01]  /*0410*/  S2UR UR4, SR_CTAID.X ;  /* 0x00000000000479c3 */ /* 0x000e220000002500 */
[----:B------:R-:W-:-:S02]  /*0420*/  PLOP3.LUT P2, PT, PT, PT, UP2, 0x80, 0x0 ;  /* 0x000000000000781c */ /* 0x000fc40003f4f028 */
[----:B------:R-:W-:Y:S02]  /*0430*/  PLOP3.LUT P3, PT, PT, PT, UP2, 0x80, 0x0 ;  /* 0x000000000000781c */ /* 0x000fe40003f6f028 */
[----:B------:R-:W-:Y:S01]  /*0440*/  PLOP3.LUT P4, PT, PT, PT, UP2, 0x80, 0x0 ;  /* 0x000000000000781c */ /* 0x000fe20003f8f028 */
[----:B------:R-:W-:Y:S01]  /*0450*/  @UP2 ULDC UR14, c[0x0][0x10] ;  /* 0x00000400000e2ab9 */ /* 0x000fe20000000800 */
[----:B------:R-:W-:Y:S01]  /*0460*/  @UP2 UMOV UR9, URZ ;  /* 0x0000003f00092c82 */ /* 0x000fe20008000000 */
[----:B------:R-:W-:Y:S01]  /*0470*/  @!UP2 ULDC UR11, c[0x0][0xc] ;  /* 0x00000300000baab9 */ /* 0x000fe20000000800 */
[----:B-----5:R-:W-:Y:S01]  /*0480*/  ISETP.NE.OR P0, PT, R0, RZ, !P0 ;  /* 0x000000ff0000720c */ /* 0x020fe20004705670 */
[----:B-1----:R-:W-:Y:S02]  /*0490*/  @UP2 UMOV UR7, UR17 ;  /* 0x0000001100072c82 */ /* 0x002fe40008000000 */
[----:B------:R-:W-:Y:S01]  /*04a0*/  @UP2 UMOV UR8, UR7 ;  /* 0x0000000700082c82 */ /* 0x000fe20008000000 */
[----:B------:R-:W-:Y:S01]  /*04b0*/  @!UP2 UMOV UR7, UR17 ;  /* 0x000000110007ac82 */ /* 0x000fe20008000000 */
[----:B0-----:R-:W-:-:S08]  /*04c0*/  @UP2 UIMAD.WIDE.U32 UR14, UR4, UR14, UR8 ;  /* 0x0000000e040e22a5 */ /* 0x001fd0000f8e0008 */
[----:B------:R-:W-:Y:S01]  /*04d0*/  VOTEU.ALL UP0, P0 ;  /* 0x00000000003f7886 */ /* 0x000fe20000000000 */
[----:B------:R-:W-:Y:S01]  /*04e0*/  VOTEU.ALL UP1, P0 ;  /* 0x00000000003f7886 */ /* 0x000fe20000020000 */
[----:B------:R-:W-:-:S03]  /*04f0*/  IMAD.U32 R17, RZ, RZ, UR15 ;  /* 0x0000000fff117e24 */ /* 0x000fc6000f8e00ff */
[----:B------:R-:W0:Y:S01]  /*0500*/  @!UP0 S2UR UR6, SR_CgaCtaId ;  /* 0x00000000000689c3 */ /* 0x000e220000008800 */
[----:B------:R-:W-:Y:S01]  /*0510*/  @!UP0 UMOV UR5, 0x400 ;  /* 0x0000040000058882 */ /* 0x000fe20000000000 */
[----:B------:R-:W-:-:S04]  /*0520*/  @!UP0 UIADD3 UR12, -UR12, 0x100000, URZ ;  /* 0x001000000c0c8890 */ /* 0x000fc8000fffe13f */
[----:B------:R-:W-:Y:S02]  /*0530*/  @!UP0 USHF.L.U32 UR13, UR12, 0xb, URZ ;  /* 0x0000000b0c0d8899 */ /* 0x000fe4000800063f */
[----:B------:R-:W-:Y:S01]  /*0540*/  @!UP0 USHF.L.U32 UR12, UR12, 0x1, URZ ;  /* 0x000000010c0c8899 */ /* 0x000fe2000800063f */
[----:B------:R-:W-:Y:S01]  /*0550*/  IMAD.U32 R16, RZ, RZ, UR14 ;  /* 0x0000000eff107e24 */ /* 0x000fe2000f8e00ff */
[----:B0-----:R-:W-:Y:S01]  /*0560*/  @!UP0 ULEA UR16, UR6, UR5, 0x18 ;  /* 0x0000000506108291 */ /* 0x001fe2000f8ec03f */
[----:B------:R-:W-:Y:S02]  /*0570*/  VOTEU.ALL UP0, P0 ;  /* 0x00000000003f7886 */ /* 0x000fe40000000000 */
[----:B------:R-:W-:Y:S01]  /*0580*/  UMOV UR5, URZ ;  /* 0x0000003f00057c82 */ /* 0x000fe20008000000 */
[----:B------:R-:W-:Y:S01]  /*0590*/  @UP2 UMOV UR6, URZ ;  /* 0x0000003f00062c82 */ /* 0x000fe20008000000 */
[----:B------:R-:W-:Y:S01]  /*05a0*/  @!UP2 UIMAD.WIDE.U32 UR8, UR11, UR7, UR4 ;  /* 0x000000070b08a2a5 */ /* 0x000fe2000f8e0004 */
[----:B------:R-:W-:Y:S01]  /*05b0*/  PLOP3.LUT P0, PT, PT, PT, UP2, 0x80, 0x0 ;  /* 0x000000000000781c */ /* 0x000fe20003f0f028 */
[----:B------:R-:W-:-:S04]  /*05c0*/  @UP2 UIADD3 UR6, UR15, UR6, URZ ;  /* 0x000000060f062290 */ /* 0x000fc8000fffe03f */
[----:B------:R-:W-:Y:S01]  /*05d0*/  IMAD.U32 R4, RZ, RZ, UR8 ;  /* 0x00000008ff047e24 */ /* 0x000fe2000f8e00ff */
[----:B------:R-:W0:Y:S02]  /*05e0*/  FENCE.VIEW.ASYNC.S ;  /* 0x00000000000073c6 */ /* 0x000e240000000000 */
[----:B0-----:R0:W2:Y:S01]  /*05f0*/  @!UP0 SYNCS.EXCH.64 URZ, [UR16+0x40], UR12 ;  /* 0x0000400c103f85b2 */ /* 0x0010a20008000100 */
[----:B------:R-:W-:Y:S02]  /*0600*/  IMAD.U32 R7, RZ, RZ, UR9 ;  /* 0x00000009ff077e24 */ /* 0x000fe4000f8e00ff */
[----:B------:R-:W-:Y:S02]  /*0610*/  @P2 IMAD.U32 R17, RZ, RZ, UR6 ;  /* 0x00000006ff112e24 */ /* 0x000fe4000f8e00ff */
[----:B------:R-:W-:Y:S02]  /*0620*/  IMAD.U32 R5, RZ, RZ, UR9 ;  /* 0x00000009ff057e24 */ /* 0x000fe4000f8e00ff */
[----:B------:R-:W-:-:S02]  /*0630*/  IMAD.U32 R6, RZ, RZ, UR8 ;  /* 0x00000008ff067e24 */ /* 0x000fc4000f8e00ff */
[----:B------:R-:W-:Y:S02]  /*0640*/  @!P3 IMAD.MOV.U32 R16, RZ, RZ, R4 ;  /* 0x000000ffff10b224 */ /* 0x000fe400078e0004 */
[----:B------:R-:W-:Y:S01]  /*0650*/  @!P4 IMAD.MOV.U32 R17, RZ, RZ, R7 ;  /* 0x000000ffff11c224 */ /* 0x000fe200078e0007 */
[----:B------:R0:W2:Y:S01]  /*0660*/  @!UP1 SYNCS.EXCH.64 URZ, [UR16+0x48], UR12 ;  /* 0x0000480c103f95b2 */ /* 0x0000a20008000100 */
[----:B------:R-:W-:Y:S01]  /*0670*/  NOP ;  /* 0x0000000000007918 */ /* 0x000fe20000000000 */
[----:B--234-:R-:W-:Y:S06]  /*0680*/  BAR.SYNC.DEFER_BLOCKING 0x0 ;  /* 0x0000000000007b1d */ /* 0x01cfec0000010000 */
[----:B------:R-:W-:Y:S05]  /*0690*/  @!P1 BRA `(.L_x_3) ;  /* 0x000000d400889947 */ /* 0x000fea0003800000 */
[----:B------:R-:W-:-:S06]  /*06a0*/  UISETP.GT.U32.AND UP0, UPT, UR18, 0x1, UPT ;  /* 0x000000011200788c */ /* 0x000fcc000bf04070 */
[----:B------:R-:W-:-:S13]  /*06b0*/  PLOP3.LUT P0, PT, PT, PT, UP0, 0x80, 0x0 ;  /* 0x000000000000781c */ /* 0x000fda0003f0f008 */
[----:B0-----:R-:W-:Y:S05]  /*06c0*/  @P0 EXIT ;  /* 0x000000000000094d */ /* 0x001fea0003800000 */
[----:B------:R-:W-:Y:S01]  /*06d0*/  ULDC.64 UR8, c[0x0][0x650] ;  /* 0x0001940000087ab9 */ /* 0x000fe20000000a00 */
[----:B------:R-:W-:Y:S01]  /*06e0*/  UMOV UR42, 0xffffffff ;  /* 0xffffffff002a7882 */ /* 0x000fe20000000000 */
[----:B------:R-:W-:Y:S01]  /*06f0*/  ISETP.GE.U32.AND P0, PT, R16, UR8, PT ;  /* 0x0000000810007c0c */ /* 0x000fe2000bf06070 */
[----:B------:R-:W-:Y:S01]  /*0700*/  UMOV UR43, 0xffffffff ;  /* 0xffffffff002b7882 */ /* 0x000fe20000000000 */
[----:B------:R-:W-:Y:S01]  /*0710*/  UMOV UR44, 0xffffffff ;  /* 0xffffffff002c7882 */ /* 0x000fe20000000000 */
[----:B------:R-:W-:Y:S02]  /*0720*/  PRMT R0, RZ, 0x7610, R0 ;  /* 0x00007610ff007816 */ /* 0x000fe40000000000 */
[----:B------:R-:W-:-:S13]  /*0730*/  ISETP.GE.U32.AND.EX P0, PT, R17, UR9, PT, P0 ;  /* 0x0000000911007c0c */ /* 0x000fda000bf06100 */
[----:B------:R-:W-:Y:S05]  /*0740*/  @P0 BRA `(.L_x_4) ;  /* 0x0000000400800947 */ /* 0x000fea0003800000 */
[----:B------:R-:W-:Y:S01]  /*0750*/  I2FP.F32.U32 R0, UR4 ;  /* 0x0000000400007c45 */ /* 0x000fe20008201000 */
[----:B------:R-:W-:Y:S01]  /*0760*/  ULDC.64 UR16, c[0x0][0x628] ;  /* 0x00018a0000107ab9 */ /* 0x000fe20000000a00 */
[----:B------:R-:W-:Y:S01]  /*0770*/  ULDC UR6, c[0x0][0x150] ;  /* 0x0000540000067ab9 */ /* 0x000fe20000000800 */
[----:B------:R-:W-:Y:S01]  /*0780*/  ISETP.NE.U32.AND P0, PT, RZ, UR16, PT ;  /* 0x00000010ff007c0c */ /* 0x000fe2000bf05070 */
[----:B------:R-:W-:Y:S01]  /*0790*/  ULDC UR15, c[0x0][0x630] ;  /* 0x00018c00000f7ab9 */ /* 0x000fe20000000800 */
[----:B------:R-:W-:Y:S01]  /*07a0*/  FMUL R0, R0, UR6 ;  /* 0x0000000600007c20 */ /* 0x000fe20008400000 */
[----:B------:R-:W-:Y:S01]  /*07b0*/  R2UR UR18, R16 ;  /* 0x00000000101272ca */ /* 0x000fe200000e0000 */
[----:B------:R-:W-:Y:S01]  /*07c0*/  ULDC UR20, c[0x0][0x154] ;  /* 0x0000550000147ab9 */ /* 0x000fe20000000800 */
[----:B------:R-:W-:Y:S01]  /*07d0*/  ISETP.NE.AND.EX P0, PT, RZ, UR17, PT, P0 ;  /* 0x00000011ff007c0c */ /* 0x000fe2000bf05300 */
[----:B------:R0:W1:Y:S01]  /*07e0*/  F2I.U32.TRUNC.NTZ R3, R0 ;  /* 0x0000000000037305 */ /* 0x000062000020f000 */
[----:B------:R-:W-:-:S02]  /*07f0*/  R2UR UR19, R17 ;  /* 0x00000000111372ca */ /* 0x000fc400000e0000 */
[----:B------:R-:W-:Y:S02]  /*0800*/  R2UR UR8, R16 ;  /* 0x00000000100872ca */ /* 0x000fe400000e0000 */
[----:B------:R-:W-:-:S07]  /*0810*/  R2UR UR9, R17 ;  /* 0x00000000110972ca */ /* 0x000fce00000e0000 */
[----:B0-----:R-:W-:Y:S08]  /*0820*/  @!P0 BRA `(.L_x_5) ;  /* 0x0000000000308947 */ /* 0x001ff00003800000 */
[----:B------:R-:W-:Y:S01]  /*0830*/  R2UR UR8, R16 ;  /* 0x00000000100872ca */ /* 0x000fe200000e0000 */
[----:B------:R-:W-:Y:S01]  /*0840*/  ULDC UR6, c[0x0][0x634] ;  /* 0x00018d0000067ab9 */ /* 0x000fe20000000800 */
[----:B------:R-:W-:-:S11]  /*0850*/  R2UR UR14, R17 ;  /* 0x00000000110e72ca */ /* 0x000fd600000e0000 */
[----:B------:R-:W-:-:S04]  /*0860*/  UIADD3 UR6, UP0, UR8, UR6, URZ ;  /* 0x0000000608067290 */ /* 0x000fc8000ff1e03f */
[----:B------:R-:W-:-:S04]  /*0870*/  UIADD3.X UR14, URZ, UR14, URZ, UP0, !UPT ;  /* 0x0000000e3f0e7290 */ /* 0x000fc800087fe43f */
[----:B------:R-:W-:-:S04]  /*0880*/  UIMAD.WIDE.U32 UR8, UR14, UR16, URZ ;  /* 0x000000100e0872a5 */ /* 0x000fc8000f8e003f */
[----:B------:R-:W-:Y:S02]  /*0890*/  UIMAD.WIDE.U32 UR10, UP0, UR6, UR17, UR8 ;  /* 0x00000011060a72a5 */ /* 0x000fe4000f800008 */
[----:B------:R-:W-:Y:S02]  /*08a0*/  UIMAD.WIDE.U32 UR8, UR6, UR16, URZ ;  /* 0x00000010060872a5 */ /* 0x000fe4000f8e003f */
[----:B------:R-:W-:Y:S02]  /*08b0*/  UIADD3.X UR13, URZ, URZ, URZ, UP0, !UPT ;  /* 0x0000003f3f0d7290 */ /* 0x000fe400087fe43f */
[----:B------:R-:W-:Y:S01]  /*08c0*/  UIADD3 URZ, UP0, UR9, UR10, URZ ;  /* 0x0000000a093f7290 */ /* 0x000fe2000ff1e03f */
[----:B------:R-:W-:-:S03]  /*08d0*/  UMOV UR12, UR11 ;  /* 0x0000000b000c7c82 */ /* 0x000fc60008000000 */
[----:B------:R-:W-:-:S12]  /*08e0*/  UIMAD.WIDE.U32.X UR8, UR14, UR17, UR12, UP0 ;  /* 0x000000110e0872a5 */ /* 0x000fd800080e040c */
.L_x_5:
[----:B------:R-:W-:Y:S01]  /*08f0*/  USHF.R.U64 UR44, UR8, UR15, UR9 ;  /* 0x0000000f082c7299 */ /* 0x000fe20008001209 */
[----:B------:R-:W-:Y:S01]  /*0900*/  I2FP.F32.U32 R0, UR7 ;  /* 0x0000000700007c45 */ /* 0x000fe20008201000 */
[----:B------:R-:W-:Y:S01]  /*0910*/  USHF.R.U32.HI UR5, URZ, UR15, UR9 ;  /* 0x0000000f3f057299 */ /* 0x000fe20008011609 */
[----:B-1----:R-:W-:Y:S01]  /*0920*/  R2UR UR12, R3 ;  /* 0x00000000030c72ca */ /* 0x002fe200000e0000 */
[----:B------:R-:W-:Y:S02]  /*0930*/  UIADD3 UR6, UP0, URZ, -UR44, URZ ;  /* 0x8000002c3f067290 */ /* 0x000fe4000ff1e03f */
[----:B------:R-:W-:Y:S01]  /*0940*/  FMUL R0, R0, UR20 ;  /* 0x0000001400007c20 */ /* 0x000fe20008400000 */
[----:B------:R-:W-:Y:S01]  /*0950*/  ULDC.64 UR8, c[0x0][0x620] ;  /* 0x0001880000087ab9 */ /* 0x000fe20000000a00 */
[----:B------:R-:W-:Y:S01]  /*0960*/  UIADD3.X UR5, URZ, ~UR5, URZ, UP0, !UPT ;  /* 0x800000053f057290 */ /* 0x000fe200087fe43f */
[----:B------:R-:W-:Y:S01]  /*0970*/  UMOV UR10, UR18 ;  /* 0x00000012000a7c82 */ /* 0x000fe20008000000 */
[----:B------:R-:W-:-:S02]  /*0980*/  UMOV UR11, UR19 ;  /* 0x00000013000b7c82 */ /* 0x000fc40008000000 */
[----:B------:R-:W-:Y:S01]  /*0990*/  UIMAD UR5, UR5, UR8, URZ ;  /* 0x00000008050572a4 */ /* 0x000fe2000f8e023f */
[----:B------:R-:W0:Y:S01]  /*09a0*/  F2I.U32.TRUNC.NTZ R0, R0 ;  /* 0x0000000000007305 */ /* 0x000e22000020f000 */
[----:B------:R-:W-:Y:S02]  /*09b0*/  UIMAD.WIDE.U32 UR10, UR6, UR8, UR10 ;  /* 0x00000008060a72a5 */ /* 0x000fe4000f8e000a */
[----:B------:R-:W-:Y:S01]  /*09c0*/  UIMAD UR6, UR6, UR9, UR5 ;  /* 0x00000009060672a4 */ /* 0x000fe2000f8e0205 */
[----:B------:R-:W-:Y:S01]  /*09d0*/  ULDC UR21, c[0x0][0x658] ;  /* 0x0001960000157ab9 */ /* 0x000fe20000000800 */
[----:B------:R-:W-:Y:S02]  /*09e0*/  UMOV UR19, 0xffffffff ;  /* 0xffffffff00137882 */ /* 0x000fe40000000000 */
[----:B------:R-:W-:Y:S01]  /*09f0*/  UIADD3 UR6, UR11, UR6, URZ ;  /* 0x000000060b067290 */ /* 0x000fe2000fffe03f */
[----:B------:R-:W-:Y:S01]  /*0a00*/  ULDC UR15, c[0x0][0x618] ;  /* 0x00018600000f7ab9 */ /* 0x000fe20000000800 */
[----:B------:R-:W-:Y:S01]  /*0a10*/  ULDC.64 UR8, c[0x0][0x640] ;  /* 0x0001900000087ab9 */ /* 0x000fe20000000a00 */
[----:B------:R-:W-:Y:S01]  /*0a20*/  USHF.L.U32 UR11, UR19, UR21, URZ ;  /* 0x00000015130b7299 */ /* 0x000fe2000800063f */
[----:B------:R-:W-:Y:S01]  /*0a30*/  ISETP.NE.U32.AND P0, PT, RZ, UR8, PT ;  /* 0x00000008ff007c0c */ /* 0x000fe2000bf05070 */
[----:B------:R-:W-:-:S02]  /*0a40*/  USHF.R.U64 UR19, UR10, UR15, UR6 ;  /* 0x0000000f0a137299 */ /* 0x000fc40008001206 */
[----:B------:R-:W-:Y:S01]  /*0a50*/  USHF.R.U32.HI UR10, URZ, UR15, UR6 ;  /* 0x0000000f3f0a7299 */ /* 0x000fe20008011606 */
[----:B0-----:R-:W-:Y:S01]  /*0a60*/  R2UR UR14, R0 ;  /* 0x00000000000e72ca */ /* 0x001fe200000e0000 */
[----:B------:R-:W-:Y:S01]  /*0a70*/  ULDC UR17, c[0x0][0x608] ;  /* 0x0001820000117ab9 */ /* 0x000fe20000000800 */
[----:B------:R-:W-:Y:S01]  /*0a80*/  ISETP.NE.AND.EX P0, PT, RZ, UR9, PT, P0 ;  /* 0x00000009ff007c0c */ /* 0x000fe2000bf05300 */
[----:B------:R-:W-:Y:S02]  /*0a90*/  USHF.R.U64 UR23, UR19, UR17, UR10 ;  /* 0x0000001113177299 */ /* 0x000fe4000800120a */
[----:B------:R-:W-:Y:S01]  /*0aa0*/  USHF.R.U32.HI UR10, URZ, UR17, UR10 ;  /* 0x000000113f0a7299 */ /* 0x000fe2000801160a */
[----:B------:R-:W-:Y:S01]  /*0ab0*/  UMOV UR16, 0x1 ;  /* 0x0000000100107882 */ /* 0x000fe20000000000 */
[----:B------:R-:W-:Y:S02]  /*0ac0*/  UIADD3 UR12, -UR12, URZ, URZ ;  /* 0x0000003f0c0c7290 */ /* 0x000fe4000fffe13f */
[----:B------:R-:W-:-:S02]  /*0ad0*/  USHF.R.U64 UR24, UR23, UR21, UR10 ;  /* 0x0000001517187299 */ /* 0x000fc4000800120a */
[----:B------:R-:W-:Y:S01]  /*0ae0*/  USHF.L.U32 UR6, UR16, UR21, URZ ;  /* 0x0000001510067299 */ /* 0x000fe2000800063f */
[----:B------:R-:W-:Y:S01]  /*0af0*/  ULDC UR13, c[0x0][0x144] ;  /* 0x00005100000d7ab9 */ /* 0x000fe20000000800 */
[----:B------:R-:W-:Y:S01]  /*0b00*/  ULDC UR5, c[0x0][0x600] ;  /* 0x0001800000057ab9 */ /* 0x000fe20000000800 */
[----:B------:R-:W-:Y:S02]  /*0b10*/  ULOP3.LUT UR16, URZ, UR11, URZ, 0x33, !UPT ;  /* 0x0000000b3f107292 */ /* 0x000fe4000f8e333f */
[----:B------:R-:W-:Y:S02]  /*0b20*/  USHF.R.U32.HI UR11, URZ, UR21, UR10 ;  /* 0x000000153f0b7299 */ /* 0x000fe4000801160a */
[----:B------:R-:W-:Y:S02]  /*0b30*/  UIADD3 UR18, UR5, -0x1, URZ ;  /* 0xffffffff05127890 */ /* 0x000fe4000fffe03f */
[----:B------:R-:W-:Y:S02]  /*0b40*/  UIADD3 UR20, -UR14, URZ, URZ ;  /* 0x0000003f0e147290 */ /* 0x000fe4000fffe13f */
[----:B------:R-:W-:Y:S01]  /*0b50*/  UIMAD UR4, UR13, UR12, UR4 ;  /* 0x0000000c0d0472a4 */ /* 0x000fe2000f8e0204 */
[----:B------:R-:W-:Y:S01]  /*0b60*/  ULDC UR25, c[0x0][0x148] ;  /* 0x0000520000197ab9 */ /* 0x000fe20000000800 */
[----:B------:R-:W-:Y:S01]  /*0b70*/  ULDC UR21, c[0x0][0x648] ;  /* 0x0001920000157ab9 */ /* 0x000fe20000000800 */
[----:B------:R-:W-:Y:S01]  /*0b80*/  ULDC UR22, c[0x0][0x638] ;  /* 0x00018e0000167ab9 */ /* 0x000fe20000000800 */
[----:B------:R-:W-:Y:S01]  /*0b90*/  UMOV UR10, UR24 ;  /* 0x00000018000a7c82 */ /* 0x000fe20008000000 */
[----:B------:R-:W-:Y:S07]  /*0ba0*/  @!P0 BRA `(.L_x_6) ;  /* 0x0000000000308947 */ /* 0x000fee0003800000 */
[----:B------:R-:W-:Y:S02]  /*0bb0*/  ULDC UR14, c[0x0][0x64c] ;  /* 0x00019300000e7ab9 */ /* 0x000fe40000000800 */
        /* <DEDUP_REMOVED lines=8> */
[----:B------:R-:W-:-:S07]  /*0c40*/  UIMAD.WIDE.U32.X UR8, UR17, UR9, UR14, UP0 ;  /* 0x00000009110872a5 */ /* 0x000fce00080e040e */
[----:B------:R-:W-:Y:S01]  /*0c50*/  UMOV UR10, UR8 ;  /* 0x00000008000a7c82 */ /* 0x000fe20008000000 */
[----:B------:R-:W-:-:S05]  /*0c60*/  UMOV UR11, UR9 ;  /* 0x00000009000b7c82 */ /* 0x000fca0008000000 */
.L_x_6:
[----:B------:R-:W-:Y:S01]  /*0c70*/  UISETP.NE.AND UP0, UPT, UR41, URZ, UPT ;  /* 0x0000003f2900728c */ /* 0x000fe2000bf05270 */
[----:B------:R-:W-:Y:S01]  /*0c80*/  IMAD.MOV.U32 R0, RZ, RZ, 0x1 ;  /* 0x00000001ff007424 */ /* 0x000fe200078e00ff */
[----:B------:R-:W-:Y:S02]  /*0c90*/  USHF.R.U64 UR8, UR10, UR21, UR11 ;  /* 0x000000150a087299 */ /* 0x000fe4000800120b */
[----:B------:R-:W-:Y:S02]  /*0ca0*/  ULOP3.LUT UR16, UR23, UR16, URZ, 0xc0, !UPT ;  /* 0x0000001017107292 */ /* 0x000fe4000f8ec03f */
[----:B------:R-:W-:Y:S02]  /*0cb0*/  ULOP3.LUT UR18, UR19, UR18, URZ, 0xc0, !UPT ;  /* 0x0000001213127292 */ /* 0x000fe4000f8ec03f */
[----:B------:R-:W-:-:S03]  /*0cc0*/  UIMAD UR16, UR6, UR8, UR16 ;  /* 0x00000008061072a4 */ /* 0x000fc6000f8e0210 */
[----:B------:R-:W-:Y:S02]  /*0cd0*/  @UP0 UIMAD UR4, UR25, UR20, UR7 ;  /* 0x00000014190402a4 */ /* 0x000fe4000f8e0207 */
[----:B------:R-:W-:-:S04]  /*0ce0*/  UIADD3 UR7, -UR8, URZ, URZ ;  /* 0x0000003f08077290 */ /* 0x000fc8000fffe13f */
[----:B------:R-:W-:-:S03]  /*0cf0*/  UIMAD UR6, UR7, UR22, UR24 ;  /* 0x00000016070672a4 */ /* 0x000fc6000f8e0218 */
[----:B------:R-:W-:Y:S01]  /*0d00*/  ULDC UR7, c[0x0][0x610] ;  /* 0x0001840000077ab9 */ /* 0x000fe20000000800 */
[----:B------:R-:W-:Y:S02]  /*0d10*/  UIMAD UR6, UR6, UR5, UR18 ;  /* 0x00000005060672a4 */ /* 0x000fe4000f8e0212 */
[----:B------:R-:W-:-:S04]  /*0d20*/  UIMAD UR4, UR16, UR7, UR4 ;  /* 0x00000007100472a4 */ /* 0x000fc8000f8e0204 */
[----:B------:R-:W-:Y:S02]  /*0d30*/  USEL UR43, UR6, UR4, !UP0 ;  /* 0x00000004062b7287 */ /* 0x000fe4000c000000 */
[----:B------:R-:W-:-:S12]  /*0d40*/  USEL UR42, UR4, UR6, !UP0 ;  /* 0x00000006042a7287 */ /* 0x000fd8000c000000 */
.L_x_4:
[----:B------:R-:W-:-:S08]  /*0d50*/  NOP ;  /* 0x0000000000007918 */ /* 0x000fd00000000000 */
[----:B------:R-:W0:Y:S02]  /*0d60*/  USETMAXREG.TRY_ALLOC.CTAPOOL UP0, 0xe8 ;  /* 0x000000e8000079c8 */ /* 0x000e240008000600 */
[----:B0-----:R-:W-:-:S13]  /*0d70*/  PLOP3.LUT P0, PT, PT, PT, UP0, 0x80, 0x0 ;  /* 0x000000000000781c */ /* 0x001fda0003f0f008 */
[----:B------:R-:W-:Y:S05]  /*0d80*/  @!P0 BRA `(.L_x_4) ;  /* 0xfffffffc00f08947 */ /* 0x000fea000383ffff */
[----:B------:R-:W-:Y:S01]  /*0d90*/  ULDC.64 UR4, c[0x0][0x598] ;  /* 0x0001660000047ab9 */ /* 0x000fe20000000a00 */
[----:B------:R-:W-:Y:S01]  /*0da0*/  ULDC.64 UR36, c[0x0][0x208] ;  /* 0x0000820000247ab9 */ /* 0x000fe20000000a00 */
[----:B------:R-:W-:-:S04]  /*0db0*/  ISETP.NE.U32.AND P0, PT, RZ, UR4, PT ;  /* 0x00000004ff007c0c */ /* 0x000fc8000bf05070 */
[----:B------:R-:W-:-:S13]  /*0dc0*/  ISETP.NE.AND.EX P0, PT, RZ, UR5, PT, P0 ;  /* 0x00000005ff007c0c */ /* 0x000fda000bf05300 */
[----:B------:R-:W-:Y:S05]  /*0dd0*/  @!P0 BRA `(.L_x_7) ;  /* 0x00000000001c8947 */ /* 0x000fea0003800000 */
[----:B------:R-:W0:Y:S02]  /*0de0*/  LDC.64 R4, c[0x0][0x598] ;  /* 0x00016600ff047b82 */ /* 0x000e240000000a00 */
[----:B0-----:R-:W2:Y:S02]  /*0df0*/  LDG.E.64 R4, desc[UR36][R4.64] ;  /* 0x0000002404047981 */ /* 0x001ea4000c1e1b00 */
[----:B--2---:R-:W-:-:S04]  /*0e00*/  ISETP.NE.U32.AND P0, PT, R4, RZ, PT ;  /* 0x000000ff0400720c */ /* 0x004fc80003f05070 */
[----:B------:R-:W-:-:S13]  /*0e10*/  ISETP.NE.AND.EX P0, PT, R5, RZ, PT, P0 ;  /* 0x000000ff0500720c */ /* 0x000fda0003f05300 */
[----:B------:R-:W-:Y:S05]  /*0e20*/  @!P0 BRA `(.L_x_7) ;  /* 0x0000000000088947 */ /* 0x000fea0003800000 */
[----:B------:R0:W5:Y:S01]  /*0e30*/  LD.E R22, desc[UR36][R4.64] ;  /* 0x0000002404167980 */ /* 0x000162000c101900 */
[----:B------:R-:W-:Y:S05]  /*0e40*/  BRA `(.L_x_8) ;  /* 0x0000000000247947 */ /* 0x000fea0003800000 */
.L_x_7:
[----:B------:R-:W-:Y:S02]  /*0e50*/  ULDC.64 UR4, c[0x0][0x588] ;  /* 0x0001620000047ab9 */ /* 0x000fe40000000a00 */
[----:B------:R-:W-:-:S04]  /*0e60*/  ISETP.NE.U32.AND P0, PT, RZ, UR4, PT ;  /* 0x00000004ff007c0c */ /* 0x000fc8000bf05070 */
[----:B------:R-:W-:-:S13]  /*0e70*/  ISETP.NE.AND.EX P0, PT, RZ, UR5, PT, P0 ;  /* 0x00000005ff007c0c */ /* 0x000fda000bf05300 */
[----:B------:R-:W-:Y:S05]  /*0e80*/  @!P0 BRA `(.L_x_9) ;  /* 0x00000000000c8947 */ /* 0x000fea0003800000 */
[----:B------:R-:W0:Y:S02]  /*0e90*/  LDC.64 R22, c[0x0][0x588] ;  /* 0x00016200ff167b82 */ /* 0x000e240000000a00 */
[----:B0-----:R1:W5:Y:S01]  /*0ea0*/  LDG.E R22, desc[UR36][R22.64] ;  /* 0x0000002416167981 */ /* 0x001362000c1e1900 */
[----:B------:R-:W-:Y:S05]  /*0eb0*/  BRA `(.L_x_8) ;  /* 0x0000000000087947 */ /* 0x000fea0003800000 */
.L_x_9:
[----:B------:R-:W-:Y:S02]  /*0ec0*/  ULDC UR4, c[0x0][0x580] ;  /* 0x0001600000047ab9 */ /* 0x000fe40000000800 */
[----:B------:R-:W-:-:S07]  /*0ed0*/  IMAD.U32 R22, RZ, RZ, UR4 ;  /* 0x00000004ff167e24 */ /* 0x000fce000f8e00ff */
.L_x_8:
[----:B------:R-:W-:Y:S02]  /*0ee0*/  ULDC.64 UR4, c[0x0][0x5a0] ;  /* 0x0001680000047ab9 */ /* 0x000fe40000000a00 */
[----:B------:R-:W-:-:S04]  /*0ef0*/  ISETP.NE.U32.AND P0, PT, RZ, UR4, PT ;  /* 0x00000004ff007c0c */ /* 0x000fc8000bf05070 */
[----:B------:R-:W-:-:S13]  /*0f00*/  ISETP.NE.AND.EX P0, PT, RZ, UR5, PT, P0 ;  /* 0x00000005ff007c0c */ /* 0x000fda000bf05300 */
[----:B------:R-:W-:Y:S05]  /*0f10*/  @!P0 BRA `(.L_x_10) ;  /* 0x00000000001c8947 */ /* 0x000fea0003800000 */
[----:B0-----:R-:W0:Y:S02]  /*0f20*/  LDC.64 R4, c[0x0][0x5a0] ;  /* 0x00016800ff047b82 */ /* 0x001e240000000a00 */
[----:B0-----:R-:W2:Y:S02]  /*0f30*/  LDG.E.64 R4, desc[UR36][R4.64] ;  /* 0x0000002404047981 */ /* 0x001ea4000c1e1b00 */
[----:B--2---:R-:W-:-:S04]  /*0f40*/  ISETP.NE.U32.AND P0, PT, R4, RZ, PT ;  /* 0x000000ff0400720c */ /* 0x004fc80003f05070 */
[----:B------:R-:W-:-:S13]  /*0f50*/  ISETP.NE.AND.EX P0, PT, R5, RZ, PT, P0 ;  /* 0x000000ff0500720c */ /* 0x000fda0003f05300 */
[----:B------:R-:W-:Y:S05]  /*0f60*/  @!P0 BRA `(.L_x_10) ;  /* 0x0000000000088947 */ /* 0x000fea0003800000 */
[----:B------:R0:W5:Y:S01]  /*0f70*/  LD.E R19, desc[UR36][R4.64] ;  /* 0x0000002404137980 */ /* 0x000162000c101900 */
[----:B------:R-:W-:Y:S05]  /*0f80*/  BRA `(.L_x_11) ;  /* 0x0000000000247947 */ /* 0x000fea0003800000 */
.L_x_10:
[----:B------:R-:W-:Y:S02]  /*0f90*/  ULDC.64 UR4, c[0x0][0x590] ;  /* 0x0001640000047ab9 */ /* 0x000fe40000000a00 */
[----:B------:R-:W-:-:S04]  /*0fa0*/  ISETP.NE.U32.AND P0, PT, RZ, UR4, PT ;  /* 0x00000004ff007c0c */ /* 0x000fc8000bf05070 */
[----:B------:R-:W-:-:S13]  /*0fb0*/  ISETP.NE.AND.EX P0, PT, RZ, UR5, PT, P0 ;  /* 0x00000005ff007c0c */ /* 0x000fda000bf05300 */
[----:B------:R-:W-:Y:S05]  /*0fc0*/  @!P0 BRA `(.L_x_12) ;  /* 0x00000000000c8947 */ /* 0x000fea0003800000 */
[----:B0-----:R-:W0:Y:S02]  /*0fd0*/  LDC.64 R4, c[0x0][0x590] ;  /* 0x00016400ff047b82 */ /* 0x001e240000000a00 */
[----:B0-----:R2:W5:Y:S01]  /*0fe0*/  LDG.E R19, desc[UR36][R4.64] ;  /* 0x0000002404137981 */ /* 0x001562000c1e1900 */
[----:B------:R-:W-:Y:S05]  /*0ff0*/  BRA `(.L_x_11) ;  /* 0x0000000000087947 */ /* 0x000fea0003800000 */
.L_x_12:
[----:B------:R-:W-:Y:S02]  /*1000*/  ULDC UR4, c[0x0][0x584] ;  /* 0x0001610000047ab9 */ /* 0x000fe40000000800 */
[----:B------:R-:W-:-:S07]  /*1010*/  IMAD.U32 R19, RZ, RZ, UR4 ;  /* 0x00000004ff137e24 */ /* 0x000fce000f8e00ff */
.L_x_11:
[----:B------:R-:W-:-:S13]  /*1020*/  LOP3.LUT P0, RZ, R0, 0xff, RZ, 0xc0, !PT ;  /* 0x000000ff00ff7812 */ /* 0x000fda000780c0ff */
[----:B------:R-:W-:Y:S05]  /*1030*/  @!P0 EXIT ;  /* 0x000000000000894d */ /* 0x000fea0003800000 */
[----:B------:R-:W-:Y:S01]  /*1040*/  ULDC UR4, c[0x0][0x28c] ;  /* 0x0000a30000047ab9 */ /* 0x000fe20000000800 */
[----:B------:R-:W-:Y:S01]  /*1050*/  UMOV UR38, URZ ;  /* 0x0000003f00267c82 */ /* 0x000fe20008000000 */
[----:B------:R-:W-:Y:S01]  /*1060*/  UIADD3 UR4, UR4, 0x3f, URZ ;  /* 0x0000003f04047890 */ /* 0x000fe2000fffe03f */
[----:B------:R-:W-:-:S03]  /*1070*/  UMOV UR39, URZ ;  /* 0x0000003f00277c82 */ /* 0x000fc60008000000 */
[----:B------:R-:W-:-:S04]  /*1080*/  USHF.R.S32.HI UR5, URZ, 0x1f, UR4 ;  /* 0x0000001f3f057899 */ /* 0x000fc80008011404 */
[----:B------:R-:W-:-:S04]  /*1090*/  ULEA.HI UR5, UR5, UR4, URZ, 0x6 ;  /* 0x0000000405057291 */ /* 0x000fc8000f8f303f */
[----:B------:R-:W-:-:S12]  /*10a0*/  USHF.R.S32.HI UR45, URZ, 0x6, UR5 ;  /* 0x000000063f2d7899 */ /* 0x000fd80008011405 */
.L_x_170:
[----:B------:R-:W-:Y:S01]  /*10b0*/  LOP3.LUT R0, R2, 0x80, RZ, 0xc0, !PT ;  /* 0x0000008002007812 */ /* 0x000fe200078ec0ff */
[----:B---3--:R-:W3:Y:S01]  /*10c0*/  S2UR UR6, SR_CgaCtaId ;  /* 0x00000000000679c3 */ /* 0x008ee20000008800 */
[----:B------:R-:W-:Y:S02]  /*10d0*/  UMOV UR46, 0x400 ;  /* 0x00000400002e7882 */ /* 0x000fe40000000000 */
[----:B------:R-:W-:-:S06]  /*10e0*/  SHF.R.U32.HI R0, RZ, 0x7, R0 ;  /* 0x00000007ff007819 */ /* 0x000fcc0000011600 */
[----:B----4-:R-:W4:Y:S01]  /*10f0*/  SHFL.IDX PT, R0, R0, RZ, 0x1f ;  /* 0x00001fff00007589 */ /* 0x010f2200000e0000 */
[----:B---3--:R-:W-:Y:S01]  /*1100*/  ULEA UR46, UR6, UR46, 0x18 ;  /* 0x0000002e062e7291 */ /* 0x008fe2000f8ec03f */
[----:B----4-:R-:W-:-:S13]  /*1110*/  R2UR UR4, R0 ;  /* 0x00000000000472ca */ /* 0x010fda00000e0000 */
[----:B------:R-:W-:-:S04]  /*1120*/  ULEA.HI UR5, UR4, UR4, URZ, 0x1 ;  /* 0x0000000404057291 */ /* 0x000fc8000f8f083f */
[----:B------:R-:W-:-:S04]  /*1130*/  ULOP3.LUT UR5, UR5, 0x7fffe, URZ, 0xc0, !UPT ;  /* 0x0007fffe05057892 */ /* 0x000fc8000f8ec03f */
[----:B------:R-:W-:-:S03]  /*1140*/  UIADD3 UR5, UR4, -UR5, URZ ;  /* 0x8000000504057290 */ /* 0x000fc6000fffe03f */
[----:B------:R-:W-:Y:S01]  /*1150*/  ULDC UR4, c[0x0][0x28c] ;  /* 0x0000a30000047ab9 */ /* 0x000fe20000000800 */
[----:B------:R-:W-:Y:S01]  /*1160*/  ULEA UR5, UR5, UR46, 0xd ;  /* 0x0000002e05057291 */ /* 0x000fe2000f8e683f */
[----:B------:R-:W-:-:S03]  /*1170*/  ISETP.LT.AND P0, PT, RZ, UR4, PT ;  /* 0x00000004ff007c0c */ /* 0x000fc6000bf01270 */
[----:B------:R-:W-:-:S04]  /*1180*/  UIADD3 UR5, UR5, 0x100, URZ ;  /* 0x0000010005057890 */ /* 0x000fc8000fffe03f */
[----:B------:R-:W-:-:S04]  /*1190*/  USHF.R.U32.HI UR5, URZ, 0x4, UR5 ;  /* 0x000000043f057899 */ /* 0x000fc80008011605 */
[----:B------:R-:W-:Y:S02]  /*11a0*/  ULOP3.LUT UR47, UR5, 0x3fff, URZ, 0xc0, !UPT ;  /* 0x00003fff052f7892 */ /* 0x000fe4000f8ec03f */
[----:B-12--5:R-:W-:Y:S10]  /*11b0*/  @P0 BRA `(.L_x_13) ;  /* 0x0000000000400947 */ /* 0x026ff40003800000 */
[----:B------:R-:W-:Y:S01]  /*11c0*/  MOV R0, 0x0 ;  /* 0x0000000000007802 */ /* 0x000fe20000000f00 */
[----:B------:R-:W-:Y:S01]  /*11d0*/  ULDC.64 UR4, c[0x4][0x68] ;  /* 0x01001a0000047ab9 */ /* 0x000fe20000000a00 */
[----:B------:R-:W-:Y:S01]  /*11e0*/  ULDC.64 UR6, c[0x4][0x8] ;  /* 0x0100020000067ab9 */ /* 0x000fe20000000a00 */
[----:B0-2---:R-:W-:Y:S01]  /*11f0*/  IMAD.U32 R4, RZ, RZ, UR4 ;  /* 0x00000004ff047e24 */ /* 0x005fe2000f8e00ff */
[----:B------:R0:W2:Y:S01]  /*1200*/  LDC.64 R14, c[0x4][R0] ;  /* 0x01000000000e7b82 */ /* 0x0000a20000000a00 */
[----:B------:R-:W-:Y:S01]  /*1210*/  IMAD.U32 R5, RZ, RZ, UR5 ;  /* 0x00000005ff057e24 */ /* 0x000fe2000f8e00ff */
[----:B------:R-:W-:Y:S01]  /*1220*/  ULDC.64 UR4, c[0x4][0x70] ;  /* 0x01001c0000047ab9 */ /* 0x000fe20000000a00 */
[----:B------:R-:W-:Y:S02]  /*1230*/  IMAD.U32 R10, RZ, RZ, UR6 ;  /* 0x00000006ff0a7e24 */ /* 0x000fe4000f8e00ff */
[----:B------:R-:W-:Y:S02]  /*1240*/  IMAD.U32 R6, RZ, RZ, UR4 ;  /* 0x00000004ff067e24 */ /* 0x000fe4000f8e00ff */
[----:B------:R-:W-:-:S02]  /*1250*/  IMAD.U32 R7, RZ, RZ, UR5 ;  /* 0x00000005ff077e24 */ /* 0x000fc4000f8e00ff */
[----:B------:R-:W-:Y:S02]  /*1260*/  IMAD.U32 R11, RZ, RZ, UR7 ;  /* 0x00000007ff0b7e24 */ /* 0x000fe4000f8e00ff */
[----:B------:R-:W-:Y:S02]  /*1270*/  IMAD.MOV.U32 R8, RZ, RZ, 0x1e1 ;  /* 0x000001e1ff087424 */ /* 0x000fe400078e00ff */
[----:B------:R-:W-:Y:S02]  /*1280*/  IMAD.MOV.U32 R12, RZ, RZ, 0x1 ;  /* 0x00000001ff0c7424 */ /* 0x000fe400078e00ff */
[----:B0-----:R-:W-:-:S07]  /*1290*/  IMAD.MOV.U32 R13, RZ, RZ, RZ ;  /* 0x000000ffff0d7224 */ /* 0x001fce00078e00ff */
[----:B------:R-:W-:-:S07]  /*12a0*/  LEPC R20, `(.L_x_13) ;  /* 0x000000001014794e */ /* 0x000fce0000000000 */
[----:B-12--5:R-:W-:Y:S05]  /*12b0*/  CALL.ABS.NOINC R14 ;  /* 0x000000000e007343 */ /* 0x026fea0003c00000 */
.L_x_13:
[----:B------:R-:W-:-:S06]  /*12c0*/  ULOP3.LUT UR4, UR40, 0x1, URZ, 0xfc, !UPT ;  /* 0x0000000128047892 */ /* 0x000fcc000f8efc3f */
[----:B------:R-:W-:-:S05]  /*12d0*/  IMAD.U32 R0, RZ, RZ, UR4 ;  /* 0x00000004ff007e24 */ /* 0x000fca000f8e00ff */
[----:B------:R-:W-:-:S13]  /*12e0*/  ISETP.NE.AND P0, PT, R0, 0x3, PT ;  /* 0x000000030000780c */ /* 0x000fda0003f05270 */
[----:B------:R-:W-:Y:S05]  /*12f0*/  @!P0 BRA `(.L_x_14) ;  /* 0x0000000000048947 */ /* 0x000fea0003800000 */
[----:B------:R-:W-:Y:S01]  /*1300*/  BPT.TRAP 0x1 ;  /* 0x000000040000795c */ /* 0x000fe20000300000 */
.L_x_14:
[----:B------:R-:W-:Y:S02]  /*1310*/  IMAD.U32 R3, RZ, RZ, UR39 ;  /* 0x00000027ff037e24 */ /* 0x000fe4000f8e00ff */
[----:B------:R-:W-:-:S03]  /*1320*/  IMAD.U32 R0, RZ, RZ, UR38 ;  /* 0x00000026ff007e24 */ /* 0x000fc6000f8e00ff */
[----:B------:R-:W-:Y:S02]  /*1330*/  LEA R3, R3, UR46, 0x3 ;  /* 0x0000002e03037c11 */ /* 0x000fe4000f8e18ff */
[----:B------:R-:W-:-:S04]  /*1340*/  SHF.L.U32 R0, R0, 0x1f, RZ ;  /* 0x0000001f00007819 */ /* 0x000fc800000006ff */
[----:B------:R3:W4:Y:S01]  /*1350*/  SYNCS.PHASECHK.TRANS64.TRYWAIT P1, [R3+URZ], R0 ;  /* 0x00000000030075a7 */ /* 0x000722000802017f */
[----:B------:R-:W-:Y:S05]  /*1360*/  @!P0 BRA `(.L_x_15) ;  /* 0x0000000000048947 */ /* 0x000fea0003800000 */
[----:B------:R-:W-:Y:S01]  /*1370*/  BPT.TRAP 0x1 ;  /* 0x000000040000795c */ /* 0x000fe20000300000 */
.L_x_15:
[----:B----4-:R-:W-:Y:S05]  /*1380*/  @P1 BRA `(.L_x_16) ;  /* 0x0000000000081947 */ /* 0x010fea0003800000 */
[----:B------:R-:W4:Y:S02]  /*1390*/  SYNCS.PHASECHK.TRANS64.TRYWAIT P1, [R3+URZ], R0 ;  /* 0x00000000030075a7 */ /* 0x000f24000802017f */
[----:B----4-:R-:W-:Y:S05]  /*13a0*/  @!P1 BRA `(.L_x_17) ;  /* 0x000000dc00f89947 */ /* 0x010fea0003800000 */
.L_x_16:
[----:B------:R-:W-:-:S04]  /*13b0*/  UISETP.LT.AND UP0, UPT, UR45, 0x1, UPT ;  /* 0x000000012d00788c */ /* 0x000fc8000bf01270 */
[----:B------:R-:W-:-:S04]  /*13c0*/  USEL UR4, UR45, 0x1, UP0 ;  /* 0x000000012d047887 */ /* 0x000fc80008000000 */
[----:B------:R-:W-:-:S06]  /*13d0*/  UIADD3 UR4, UR45, -UR4, URZ ;  /* 0x800000042d047290 */ /* 0x000fcc000fffe03f */
[----:B---34-:R-:W-:Y:S01]  /*13e0*/  IMAD.U32 R0, RZ, RZ, UR4 ;  /* 0x00000004ff007e24 */ /* 0x018fe2000f8e00ff */
[----:B------:R-:W-:Y:S05]  /*13f0*/  WARPSYNC.ALL ;  /* 0x0000000000007948 */ /* 0x000fea0003800000 */
[----:B------:R-:W-:Y:S01]  /*1400*/  ISETP.GE.AND P1, PT, R0, 0x1, PT ;  /* 0x000000010000780c */ /* 0x000fe20003f26270 */
[----:B------:R-:W-:Y:S01]  /*1410*/  UIADD3 UR46, UR46, 0x24100, URZ ;  /* 0x000241002e2e7890 */ /* 0x000fe2000fffe03f */
[----:B------:R-:W-:Y:S01]  /*1420*/  WARPGROUP.ARRIVE ;  /* 0x00000000000079c5 */ /* 0x000fe20000000000 */
[----:B------:R-:W-:Y:S02]  /*1430*/  ULOP3.LUT UR4, UR47, 0x10000, URZ, 0xfc, !UPT ;  /* 0x000100002f047892 */ /* 0x000fe4000f8efc3f */
[----:B------:R-:W-:-:S02]  /*1440*/  USHF.R.U32.HI UR46, URZ, 0x4, UR46 ;  /* 0x000000043f2e7899 */ /* 0x000fc4000801162e */
[----:B------:R-:W-:Y:S02]  /*1450*/  UIMAD UR6, UR39, 0xc00, UR4 ;  /* 0x00000c00270678a4 */ /* 0x000fe4000f8e0204 */
[----:B------:R-:W-:Y:S01]  /*1460*/  ULOP3.LUT UR5, UR46, 0x3fff, URZ, 0xc0, !UPT ;  /* 0x00003fff2e057892 */ /* 0x000fe2000f8ec03f */
[----:B------:R-:W-:Y:S01]  /*1470*/  UMOV UR9, 0x40000040 ;  /* 0x4000004000097882 */ /* 0x000fe20000000000 */
[----:B------:R-:W-:Y:S02]  /*1480*/  UMOV UR11, 0x40000040 ;  /* 0x40000040000b7882 */ /* 0x000fe40000000000 */
[----:B------:R-:W-:Y:S01]  /*1490*/  ULOP3.LUT UR5, UR5, 0x10000, URZ, 0xfc, !UPT ;  /* 0x0001000005057892 */ /* 0x000fe2000f8efc3f */
[----:B------:R-:W-:-:S03]  /*14a0*/  UMOV UR8, UR6 ;  /* 0x0000000600087c82 */ /* 0x000fc60008000000 */
[----:B------:R-:W-:-:S07]  /*14b0*/  ULEA UR7, UR39, UR5, 0xa ;  /* 0x0000000527077291 */ /* 0x000fce000f8e503f */
[----:B------:R-:W-:Y:S02]  /*14c0*/  UMOV UR10, UR7 ;  /* 0x00000007000a7c82 */ /* 0x000fe40008000000 */
[----:B------:R-:W-:Y:S01]  /*14d0*/  HGMMA.64x128x16.F32.BF16 R152, gdesc[UR8], RZ, !UPT, gsb0 ;  /* 0x01e00000089879f0 */ /* 0x000fe2000c0018ff */
[----:B------:R-:W-:Y:S01]  /*14e0*/  UIADD3 UR8, UR6, 0x400, URZ ;  /* 0x0000040006087890 */ /* 0x000fe2000fffe03f */
[----:B------:R-:W-:Y:S01]  /*14f0*/  UMOV UR9, 0x40000040 ;  /* 0x4000004000097882 */ /* 0x000fe20000000000 */
[----:B------:R-:W-:Y:S02]  /*1500*/  WARPGROUP.DEPBAR.LE gsb0, 0x0 ;  /* 0x00008000000079c5 */ /* 0x000fe40000010000 */
[----:B------:R-:W-:-:S07]  /*1510*/  WARPGROUP.ARRIVE ;  /* 0x00000000000079c5 */ /* 0x000fce0000000000 */
[----:B------:R-:W-:Y:S01]  /*1520*/  HGMMA.64x128x16.F32.BF16 R88, gdesc[UR8], RZ, !UPT, gsb0 ;  /* 0x01e00000085879f0 */ /* 0x000fe2000c0018ff */
[----:B------:R-:W-:Y:S01]  /*1530*/  UIADD3 UR8, UR6, 0x800, URZ ;  /* 0x0000080006087890 */ /* 0x000fe2000fffe03f */
[----:B------:R-:W-:Y:S01]  /*1540*/  UMOV UR9, 0x40000040 ;  /* 0x4000004000097882 */ /* 0x000fe20000000000 */
[----:B------:R-:W-:Y:S02]  /*1550*/  WARPGROUP.DEPBAR.LE gsb0, 0x0 ;  /* 0x00008000000079c5 */ /* 0x000fe40000010000 */
[----:B------:R-:W-:-:S07]  /*1560*/  WARPGROUP.ARRIVE ;  /* 0x00000000000079c5 */ /* 0x000fce0000000000 */
[----:B------:R-:W-:Y:S01]  /*1570*/  HGMMA.64x128x16.F32.BF16 R24, gdesc[UR8], RZ, !UPT, gsb0 ;  /* 0x01e00000081879f0 */ /* 0x000fe2000c0018ff */
[----:B------:R-:W-:Y:S02]  /*1580*/  UIADD3 UR8, UR6, 0x2, URZ ;  /* 0x0000000206087890 */ /* 0x000fe4000fffe03f */
[----:B------:R-:W-:Y:S01]  /*1590*/  UIADD3 UR10, UR7, 0x2, URZ ;  /* 0x00000002070a7890 */ /* 0x000fe2000fffe03f */
[----:B------:R-:W-:Y:S01]  /*15a0*/  UMOV UR9, 0x40000040 ;  /* 0x4000004000097882 */ /* 0x000fe20000000000 */
[----:B------:R-:W-:Y:S01]  /*15b0*/  UMOV UR11, 0x40000040 ;  /* 0x40000040000b7882 */ /* 0x000fe20000000000 */
[----:B------:R-:W-:Y:S02]  /*15c0*/  WARPGROUP.DEPBAR.LE gsb0, 0x0 ;  /* 0x00008000000079c5 */ /* 0x000fe40000010000 */
[----:B------:R-:W-:-:S06]  /*15d0*/  WARPGROUP.ARRIVE ;  /* 0x00000000000079c5 */ /* 0x000fcc0000000000 */
[----:B------:R-:W-:Y:S01]  /*15e0*/  HGMMA.64x128x16.F32.BF16 R152, gdesc[UR8], R152, gsb0 ;  /* 0x01e00000089879f0 */ /* 0x000fe20008001898 */
[----:B------:R-:W-:Y:S01]  /*15f0*/  UIADD3 UR8, UR6, 0x402, URZ ;  /* 0x0000040206087890 */ /* 0x000fe2000fffe03f */
[----:B------:R-:W-:Y:S01]  /*1600*/  UMOV UR9, 0x40000040 ;  /* 0x4000004000097882 */ /* 0x000fe20000000000 */
[----:B------:R-:W-:Y:S02]  /*1610*/  WARPGROUP.DEPBAR.LE gsb0, 0x0 ;  /* 0x00008000000079c5 */ /* 0x000fe40000010000 */
[----:B------:R-:W-:-:S07]  /*1620*/  WARPGROUP.ARRIVE ;  /* 0x00000000000079c5 */ /* 0x000fce0000000000 */
[----:B------:R-:W-:Y:S01]  /*1630*/  HGMMA.64x128x16.F32.BF16 R88, gdesc[UR8], R88, gsb0 ;  /* 0x01e00000085879f0 */ /* 0x000fe20008001858 */
[----:B------:R-:W-:Y:S01]  /*1640*/  UIADD3 UR8, UR6, 0x802, URZ ;  /* 0x0000080206087890 */ /* 0x000fe2000fffe03f */
[----:B------:R-:W-:Y:S01]  /*1650*/  UMOV UR9, 0x40000040 ;  /* 0x4000004000097882 */ /* 0x000fe20000000000 */
[----:B------:R-:W-:Y:S02]  /*1660*/  WARPGROUP.DEPBAR.LE gsb0, 0x0 ;  /* 0x00008000000079c5 */ /* 0x000fe40000010000 */
[----:B------:R-:W-:-:S07]  /*1670*/  WARPGROUP.ARRIVE ;  /* 0x00000000000079c5 */ /* 0x000fce0000000000 */
[----:B------:R-:W-:Y:S01]  /*1680*/  HGMMA.64x128x16.F32.BF16 R24, gdesc[UR8], R24, gsb0 ;  /* 0x01e00000081879f0 */ /* 0x000fe20008001818 */
        /* <DEDUP_REMOVED lines=33> */
[----:B------:R-:W-:Y:S03]  /*18a0*/  HGMMA.64x128x16.F32.BF16 R24, gdesc[UR8], R24, gsb0 ;  /* 0x01e00000081879f0 */ /* 0x000fe60008001818 */
[----:B------:R-:W-:Y:S02]  /*18b0*/  WARPGROUP.DEPBAR.LE gsb0, 0x0 ;  /* 0x00008000000079c5 */ /* 0x000fe40000010000 */
[----:B------:R-:W-:Y:S05]  /*18c0*/  @!P1 BRA `(.L_x_18) ;  /* 0x0000000400bc9947 */ /* 0x000fea0003800000 */
[----:B------:R-:W-:-:S04]  /*18d0*/  UIADD3 UR12, UR39, 0x1, URZ ;  /* 0x00000001270c7890 */ /* 0x000fc8000fffe03f */
[----:B------:R-:W-:-:S04]  /*18e0*/  UISETP.NE.AND UP0, UPT, UR12, 0x3, UPT ;  /* 0x000000030c00788c */ /* 0x000fc8000bf05270 */
[----:B------:R-:W-:Y:S02]  /*18f0*/  USEL UR6, URZ, 0x1, UP0 ;  /* 0x000000013f067887 */ /* 0x000fe40008000000 */
[----:B------:R-:W-:Y:S02]  /*1900*/  USEL UR12, UR12, URZ, UP0 ;  /* 0x0000003f0c0c7287 */ /* 0x000fe40008000000 */
[----:B------:R-:W-:-:S06]  /*1910*/  ULOP3.LUT UR6, UR38, UR6, URZ, 0x3c, !UPT ;  /* 0x0000000626067292 */ /* 0x000fcc000f8e3c3f */
[----:B0-2---:R-:W-:Y:S01]  /*1920*/  IMAD.U32 R5, RZ, RZ, UR6 ;  /* 0x00000006ff057e24 */ /* 0x005fe2000f8e00ff */
[----:B------:R-:W-:-:S06]  /*1930*/  UMOV UR6, UR39 ;  /* 0x0000002700067c82 */ /* 0x000fcc0008000000 */
.L_x_25:
[----:B0-2---:R-:W-:Y:S05]  /*1940*/  @!P0 BRA `(.L_x_19) ;  /* 0x0000000000048947 */ /* 0x005fea0003800000 */
[----:B------:R-:W-:Y:S01]  /*1950*/  BPT.TRAP 0x1 ;  /* 0x000000040000795c */ /* 0x000fe20000300000 */
.L_x_19:
[----:B------:R-:W0:Y:S01]  /*1960*/  S2UR UR8, SR_CgaCtaId ;  /* 0x00000000000879c3 */ /* 0x000e220000008800 */
[----:B------:R-:W-:Y:S01]  /*1970*/  UMOV UR7, 0x400 ;  /* 0x0000040000077882 */ /* 0x000fe20000000000 */
[----:B------:R-:W-:Y:S01]  /*1980*/  SHF.L.U32 R3, R5, 0x1f, RZ ;  /* 0x0000001f05037819 */ /* 0x000fe200000006ff */
[----:B0-----:R-:W-:-:S04]  /*1990*/  ULEA UR7, UR8, UR7, 0x18 ;  /* 0x0000000708077291 */ /* 0x001fc8000f8ec03f */
[----:B------:R-:W-:-:S09]  /*19a0*/  ULEA UR8, UR12, UR7, 0x3 ;  /* 0x000000070c087291 */ /* 0x000fd2000f8e183f */
[----:B------:R0:W2:Y:S01]  /*19b0*/  SYNCS.PHASECHK.TRANS64.TRYWAIT P1, [UR8], R3 ;  /* 0x00000003ff0075a7 */ /* 0x0000a20008020148 */
[----:B------:R-:W-:Y:S05]  /*19c0*/  @!P0 BRA `(.L_x_20) ;  /* 0x0000000000048947 */ /* 0x000fea0003800000 */
[----:B------:R-:W-:Y:S01]  /*19d0*/  BPT.TRAP 0x1 ;  /* 0x000000040000795c */ /* 0x000fe20000300000 */
.L_x_20:
[----:B--2---:R-:W-:Y:S05]  /*19e0*/  @P1 BRA `(.L_x_21) ;  /* 0x0000000000081947 */ /* 0x004fea0003800000 */
[----:B------:R-:W2:Y:S02]  /*19f0*/  SYNCS.PHASECHK.TRANS64.TRYWAIT P1, [UR8], R3 ;  /* 0x00000003ff0075a7 */ /* 0x000ea40008020148 */
[----:B--2---:R-:W-:Y:S05]  /*1a00*/  @!P1 BRA `(.L_x_22) ;  /* 0x000000d800749947 */ /* 0x004fea0003800000 */
.L_x_21:
[----:B------:R-:W-:Y:S01]  /*1a10*/  UIMAD UR13, UR12, 0xc00, UR4 ;  /* 0x00000c000c0d78a4 */ /* 0x000fe2000f8e0204 */
[----:B------:R-:W-:Y:S01]  /*1a20*/  WARPGROUP.ARRIVE ;  /* 0x00000000000079c5 */ /* 0x000fe20000000000 */
[----:B------:R-:W-:Y:S01]  /*1a30*/  ULEA UR14, UR12, UR5, 0xa ;  /* 0x000000050c0e7291 */ /* 0x000fe2000f8e503f */
[----:B------:R-:W-:Y:S01]  /*1a40*/  UMOV UR9, 0x40000040 ;  /* 0x4000004000097882 */ /* 0x000fe20000000000 */
[----:B------:R-:W-:-:S03]  /*1a50*/  UMOV UR11, 0x40000040 ;  /* 0x40000040000b7882 */ /* 0x000fc60000000000 */
[----:B------:R-:W-:Y:S02]  /*1a60*/  UMOV UR8, UR13 ;  /* 0x0000000d00087c82 */ /* 0x000fe40008000000 */
[----:B------:R-:W-:Y:S02]  /*1a70*/  UMOV UR10, UR14 ;  /* 0x0000000e000a7c82 */ /* 0x000fe40008000000 */
        /* <DEDUP_REMOVED lines=64> */
[----:B------:R-:W-:Y:S01]  /*1e80*/  BPT.TRAP 0x1 ;  /* 0x000000040000795c */ /* 0x000fe20000300000 */
.L_x_23:
[----:B------:R-:W-:Y:S02]  /*1e90*/  UISETP.GT.U32.AND UP0, UPT, UR40, 0x1, UPT ;  /* 0x000000012800788c */ /* 0x000fe4000bf04070 */
[----:B------:R-:W-:-:S04]  /*1ea0*/  ULEA UR7, UR6, UR7, 0x3 ;  /* 0x0000000706077291 */ /* 0x000fc8000f8e183f */
[----:B------:R-:W-:Y:S01]  /*1eb0*/  UIADD3 UR7, UR7, 0x18, URZ ;  /* 0x0000001807077890 */ /* 0x000fe2000fffe03f */
[----:B------:R-:W-:-:S03]  /*1ec0*/  PLOP3.LUT P1, PT, PT, PT, UP0, 0x80, 0x0 ;  /* 0x000000000000781c */ /* 0x000fc60003f2f008 */
[----:B------:R-:W-:-:S09]  /*1ed0*/  UPRMT UR7, URZ, 0x654, UR7 ;  /* 0x000006543f077896 */ /* 0x000fd20008000007 */
[----:B------:R-:W-:Y:S01]  /*1ee0*/  SYNCS.ARRIVE.TRANS64.RED.A1T0 RZ, [UR7], RZ ;  /* 0x000000ffffff79a7 */ /* 0x000fe20008100407 */
[----:B------:R-:W-:Y:S05]  /*1ef0*/  @P1 BRA `(.L_x_24) ;  /* 0x0000000000041947 */ /* 0x000fea0003800000 */
[----:B------:R-:W-:Y:S01]  /*1f00*/  BPT.TRAP 0x1 ;  /* 0x000000040000795c */ /* 0x000fe20000300000 */
.L_x_24:
[----:B------:R-:W-:Y:S01]  /*1f10*/  UIADD3 UR12, UR12, 0x1, URZ ;  /* 0x000000010c0c7890 */ /* 0x000fe2000fffe03f */
[C---:B------:R-:W-:Y:S01]  /*1f20*/  ISETP.GT.AND P1, PT, R0.reuse, 0x1, PT ;  /* 0x000000010000780c */ /* 0x040fe20003f24270 */
[----:B------:R-:W-:Y:S01]  /*1f30*/  UIADD3 UR6, UR6, 0x1, URZ ;  /* 0x0000000106067890 */ /* 0x000fe2000fffe03f */
[----:B------:R-:W-:Y:S01]  /*1f40*/  VIADD R0, R0, 0xffffffff ;  /* 0xffffffff00007836 */ /* 0x000fe20000000000 */
[----:B------:R-:W-:Y:S02]  /*1f50*/  UISETP.NE.AND UP0, UPT, UR12, 0x3, UPT ;  /* 0x000000030c00788c */ /* 0x000fe4000bf05270 */
[----:B------:R-:W-:Y:S02]  /*1f60*/  UISETP.NE.AND UP1, UPT, UR6, 0x3, UPT ;  /* 0x000000030600788c */ /* 0x000fe4000bf25270 */
[----:B------:R-:W-:Y:S02]  /*1f70*/  USEL UR7, URZ, 0x1, UP0 ;  /* 0x000000013f077887 */ /* 0x000fe40008000000 */
[----:B------:R-:W-:-:S02]  /*1f80*/  USEL UR12, UR12, URZ, UP0 ;  /* 0x0000003f0c0c7287 */ /* 0x000fc40008000000 */
[----:B------:R-:W-:Y:S02]  /*1f90*/  USEL UR6, UR6, URZ, UP1 ;  /* 0x0000003f06067287 */ /* 0x000fe40008800000 */
[----:B------:R-:W-:Y:S01]  /*1fa0*/  LOP3.LUT R5, R5, UR7, RZ, 0x3c, !PT ;  /* 0x0000000705057c12 */ /* 0x000fe2000f8e3cff */
[----:B------:R-:W-:Y:S09]  /*1fb0*/  @P1 BRA `(.L_x_25) ;  /* 0xfffffff800601947 */ /* 0x000ff2000383ffff */
.L_x_18:
[----:B------:R-:W3:Y:S02]  /*1fc0*/  LDC R0, c[0x0][0x28c] ;  /* 0x0000a300ff007b82 */ /* 0x000ee40000000800 */
[----:B---3--:R-:W-:-:S13]  /*1fd0*/  ISETP.GE.AND P1, PT, R0, 0x1, PT ;  /* 0x000000010000780c */ /* 0x008fda0003f26270 */
[----:B------:R-:W-:Y:S05]  /*1fe0*/  @!P1 BRA `(.L_x_26) ;  /* 0x00000000004c9947 */ /* 0x000fea0003800000 */
[----:B------:R-:W-:Y:S05]  /*1ff0*/  @!P0 BRA `(.L_x_27) ;  /* 0x0000000000048947 */ /* 0x000fea0003800000 */
[----:B------:R-:W-:Y:S01]  /*2000*/  BPT.TRAP 0x1 ;  /* 0x000000040000795c */ /* 0x000fe20000300000 */
.L_x_27:
[----:B------:R-:W3:Y:S01]  /*2010*/  S2UR UR7, SR_CgaCtaId ;  /* 0x00000000000779c3 */ /* 0x000ee20000008800 */
[----:B------:R-:W-:-:S04]  /*2020*/  UISETP.LT.AND UP0, UPT, UR45, 0x1, UPT ;  /* 0x000000012d00788c */ /* 0x000fc8000bf01270 */
[----:B------:R-:W-:Y:S02]  /*2030*/  USEL UR6, UR45, 0x1, UP0 ;  /* 0x000000012d067887 */ /* 0x000fe40008000000 */
[----:B------:R-:W-:Y:S02]  /*2040*/  UISETP.GT.U32.AND UP0, UPT, UR40, 0x1, UPT ;  /* 0x000000012800788c */ /* 0x000fe4000bf04070 */
[----:B------:R-:W-:-:S04]  /*2050*/  UIADD3 UR6, UR39, UR45, -UR6 ;  /* 0x0000002d27067290 */ /* 0x000fc8000fffe806 */
[----:B------:R-:W-:Y:S01]  /*2060*/  UIMAD.WIDE.U32 UR4, UR6, -0x55555555, URZ ;  /* 0xaaaaaaab060478a5 */ /* 0x000fe2000f8e003f */
[----:B------:R-:W-:-:S03]  /*2070*/  PLOP3.LUT P0, PT, PT, PT, UP0, 0x80, 0x0 ;  /* 0x000000000000781c */ /* 0x000fc60003f0f008 */
[----:B------:R-:W-:-:S03]  /*2080*/  USHF.R.U32.HI UR4, URZ, 0x1, UR5 ;  /* 0x000000013f047899 */ /* 0x000fc60008011605 */
[----:B------:R-:W-:Y:S01]  /*2090*/  UMOV UR5, 0x400 ;  /* 0x0000040000057882 */ /* 0x000fe20000000000 */
[----:B------:R-:W-:Y:S02]  /*20a0*/  UIMAD UR6, UR4, -0x3, UR6 ;  /* 0xfffffffd040678a4 */ /* 0x000fe4000f8e0206 */
[----:B---3--:R-:W-:-:S04]  /*20b0*/  ULEA UR5, UR7, UR5, 0x18 ;  /* 0x0000000507057291 */ /* 0x008fc8000f8ec03f */
[----:B------:R-:W-:-:S04]  /*20c0*/  ULEA UR6, UR6, UR5, 0x3 ;  /* 0x0000000506067291 */ /* 0x000fc8000f8e183f */
[----:B------:R-:W-:-:S04]  /*20d0*/  UIADD3 UR6, UR6, 0x18, URZ ;  /* 0x0000001806067890 */ /* 0x000fc8000fffe03f */
[----:B------:R-:W-:-:S09]  /*20e0*/  UPRMT UR6, URZ, 0x654, UR6 ;  /* 0x000006543f067896 */ /* 0x000fd20008000006 */
[----:B------:R-:W-:Y:S01]  /*20f0*/  SYNCS.ARRIVE.TRANS64.RED.A1T0 RZ, [UR6], RZ ;  /* 0x000000ffffff79a7 */ /* 0x000fe20008100406 */
[----:B------:R-:W-:Y:S05]  /*2100*/  @P0 BRA `(.L_x_26) ;  /* 0x0000000000040947 */ /* 0x000fea0003800000 */
[----:B------:R-:W-:Y:S01]  /*2110*/  BPT.TRAP 0x1 ;  /* 0x000000040000795c */ /* 0x000fe20000300000 */
.L_x_26:
[----:B------:R-:W-:Y:S01]  /*2120*/  LOP3.LUT R0, R2, 0x3, RZ, 0xc0, !PT ;  /* 0x0000000302007812 */ /* 0x000fe200078ec0ff */
[----:B------:R-:W-:Y:S01]  /*2130*/  IMAD.MOV.U32 R7, RZ, RZ, -0x2 ;  /* 0xfffffffeff077424 */ /* 0x000fe200078e00ff */
[----:B------:R-:W-:Y:S01]  /*2140*/  USHF.L.U32 UR43, UR43, 0x7, URZ ;  /* 0x000000072b2b7899 */ /* 0x000fe2000800063f */
[----:B0-2---:R-:W-:Y:S01]  /*2150*/  SHF.R.U32.HI R3, RZ, 0x2, R2 ;  /* 0x00000002ff037819 */ /* 0x005fe20000011602 */
[----:B------:R-:W-:Y:S01]  /*2160*/  ULDC UR12, c[0x0][0x288] ;  /* 0x0000a200000c7ab9 */ /* 0x000fe20000000800 */
[----:B------:R-:W-:Y:S01]  /*2170*/  UIMAD.WIDE UR8, UR42, 0x180, URZ ;  /* 0x000001802a0878a5 */ /* 0x000fe2000f8e023f */
[----:B------:R-:W-:Y:S01]  /*2180*/  IMAD R7, R0, R7, UR12 ;  /* 0x0000000c00077e24 */ /* 0x000fe2000f8e0207 */
[----:B------:R-:W-:Y:S01]  /*2190*/  LOP3.LUT R0, R18, 0x1, RZ, 0xc0, !PT ;  /* 0x0000000112007812 */ /* 0x000fe200078ec0ff */
[----:B------:R-:W-:Y:S01]  /*21a0*/  UIMAD UR42, UR42, 0x180, URZ ;  /* 0x000001802a2a78a4 */ /* 0x000fe2000f8e023f */
[C---:B------:R-:W-:Y:S01]  /*21b0*/  LOP3.LUT R4, R2.reuse, 0x60, RZ, 0xc0, !PT ;  /* 0x0000006002047812 */ /* 0x040fe200078ec0ff */
[----:B------:R-:W-:Y:S01]  /*21c0*/  UISETP.GE.AND UP0, UPT, UR43, UR12, UPT ;  /* 0x0000000c2b00728c */ /* 0x000fe2000bf06270 */
[----:B------:R-:W-:Y:S01]  /*21d0*/  IMAD.SHL.U32 R216, R2, 0x2, RZ ;  /* 0x0000000202d87824 */ /* 0x000fe200078e00ff */
[----:B------:R-:W-:Y:S01]  /*21e0*/  UIADD3 UR39, UR45, UR39, URZ ;  /* 0x000000272d277290 */ /* 0x000fe2000fffe03f */
[----:B------:R-:W-:Y:S01]  /*21f0*/  IMAD.U32 R217, RZ, RZ, UR43 ;  /* 0x0000002bffd97e24 */ /* 0x000fe2000f8e00ff */
[----:B------:R-:W-:Y:S01]  /*2200*/  ULDC UR7, c[0x0][0x284] ;  /* 0x0000a10000077ab9 */ /* 0x000fe20000000800 */
[----:B------:R-:W-:Y:S01]  /*2210*/  IMAD.SHL.U32 R8, R0, 0x40, RZ ;  /* 0x0000004000087824 */ /* 0x000fe200078e00ff */
[----:B------:R-:W-:Y:S01]  /*2220*/  UISETP.GE.OR UP0, UPT, UR42, UR7, UP0 ;  /* 0x000000072a00728c */ /* 0x000fe20008706670 */
[----:B------:R-:W-:Y:S01]  /*2230*/  LOP3.LUT R3, R3, 0x7, RZ, 0xc0, !PT ;  /* 0x0000000703037812 */ /* 0x000fe200078ec0ff */
[----:B------:R-:W-:Y:S01]  /*2240*/  UISETP.GT.U32.AND UP1, UPT, UR39, 0x2, UPT ;  /* 0x000000022700788c */ /* 0x000fe2000bf24070 */
[----:B------:R-:W-:Y:S01]  /*2250*/  SHF.R.U32.HI R6, RZ, 0x1, R4 ;  /* 0x00000001ff067819 */ /* 0x000fe20000011604 */
[----:B------:R-:W-:Y:S01]  /*2260*/  USHF.R.S32.HI UR13, URZ, 0x1f, UR44 ;  /* 0x0000001f3f0d7899 */ /* 0x000fe2000801142c */
[----:B------:R-:W-:Y:S01]  /*2270*/  LOP3.LUT R216, R217, 0x6, R216, 0xf8, !PT ;  /* 0x00000006d9d87812 */ /* 0x000fe200078ef8d8 */
[----:B------:R-:W-:Y:S01]  /*2280*/  UIMAD.WIDE.U32 UR4, UR39, -0x55555555, URZ ;  /* 0xaaaaaaab270478a5 */ /* 0x000fe2000f8e003f */
[--C-:B-1----:R-:W-:Y:S01]  /*2290*/  LOP3.LUT R23, R8, 0x40, R3.reuse, 0xe2, !PT ;  /* 0x0000004008177812 */ /* 0x102fe200078ee203 */
[----:B------:R-:W-:Y:S01]  /*22a0*/  ULDC.64 UR10, c[0x0][0x5d0] ;  /* 0x00017400000a7ab9 */ /* 0x000fe20000000a00 */
[----:B------:R-:W-:Y:S01]  /*22b0*/  UISETP.LT.U32.AND UP1, UPT, UR45, 0x3, UP1 ;  /* 0x000000032d00788c */ /* 0x000fe20008f21070 */
[----:B------:R-:W-:Y:S01]  /*22c0*/  IADD3 R3, RZ, -R6, -R3 ;  /* 0x80000006ff037210 */ /* 0x000fe20007ffe803 */
[----:B------:R-:W-:Y:S01]  /*22d0*/  UISETP.GE.U32.AND UP2, UPT, UR45, 0x3, UPT ;  /* 0x000000032d00788c */ /* 0x000fe2000bf46070 */
[----:B------:R-:W-:Y:S01]  /*22e0*/  PLOP3.LUT P0, PT, PT, PT, UP0, 0x80, 0x0 ;  /* 0x000000000000781c */ /* 0x000fe20003f0f008 */
[----:B------:R-:W-:Y:S01]  /*22f0*/  UIMAD UR6, UR13, UR10, URZ ;  /* 0x0000000a0d0672a4 */ /* 0x000fe2000f8e023f */
[--C-:B------:R-:W-:Y:S01]  /*2300*/  SHF.R.S32.HI R217, RZ, 0x1f, R216.reuse ;  /* 0x0000001fffd97819 */ /* 0x100fe200000114d8 */
[----:B------:R-:W-:Y:S01]  /*2310*/  USHF.R.U32.HI UR4, URZ, 0x1, UR5 ;  /* 0x000000013f047899 */ /* 0x000fe20008011605 */
[----:B------:R-:W-:Y:S01]  /*2320*/  IMAD.U32 R5, RZ, RZ, UR10 ;  /* 0x0000000aff057e24 */ /* 0x000fe2000f8e00ff */
[----:B------:R-:W-:Y:S01]  /*2330*/  USEL UR5, URZ, 0x1, !UP1 ;  /* 0x000000013f057887 */ /* 0x000fe2000c800000 */
[----:B------:R-:W-:Y:S01]  /*2340*/  IMAD R3, R0, -0x40, R3 ;  /* 0xffffffc000037824 */ /* 0x000fe200078e0203 */
[----:B------:R-:W-:Y:S01]  /*2350*/  UIMAD UR6, UR44, UR11, UR6 ;  /* 0x0000000b2c0672a4 */ /* 0x000fe2000f8e0206 */
[----:B------:R-:W-:Y:S01]  /*2360*/  IMAD.U32 R0, RZ, RZ, UR7 ;  /* 0x00000007ff007e24 */ /* 0x000fe2000f8e00ff */
[----:B------:R-:W-:Y:S01]  /*2370*/  ULOP3.LUT UR38, UR38, UR5, URZ, 0x3c, !UPT ;  /* 0x0000000526267292 */ /* 0x000fe2000f8e3c3f */
[----:B------:R-:W-:Y:S01]  /*2380*/  IMAD.WIDE.U32 R4, R5, UR44, R216 ;  /* 0x0000002c05047c25 */ /* 0x000fe2000f8e00d8 */
[----:B------:R-:W-:Y:S01]  /*2390*/  UIMAD UR39, UR4, -0x3, UR39 ;  /* 0xfffffffd042778a4 */ /* 0x000fe2000f8e0227 */
[----:B------:R-:W-:Y:S01]  /*23a0*/  LOP3.LUT R23, R23, UR8, R6, 0xfe, !PT ;  /* 0x0000000817177c12 */ /* 0x000fe2000f8efe06 */
[----:B------:R-:W-:Y:S01]  /*23b0*/  @UP2 ULOP3.LUT UR38, UR38, 0x1, UR4, 0x78, !UPT ;  /* 0x0000000126262892 */ /* 0x000fe2000f8e7804 */
[----:B------:R-:W-:Y:S01]  /*23c0*/  IADD3 R3, R0, -UR42, R3 ;  /* 0x8000002a00037c10 */ /* 0x000fe2000fffe003 */
[----:B------:R-:W-:Y:S01]  /*23d0*/  VIADD R5, R5, UR6 ;  /* 0x0000000605057c36 */ /* 0x000fe20008000000 */
[----:B------:R-:W-:Y:S01]  /*23e0*/  UMOV UR42, 0xffffffff ;  /* 0xffffffff002a7882 */ /* 0x000fe20000000000 */
[----:B------:R-:W-:Y:S01]  /*23f0*/  VIADD R0, R7, -UR43 ;  /* 0x8000002b07007c36 */ /* 0x000fe20008000000 */
[----:B------:R-:W-:Y:S07]  /*2400*/  @P0 BRA `(.L_x_28) ;  /* 0x000000b000600947 */ /* 0x000fee0003800000 */
[----:B-----5:R-:W-:Y:S01]  /*2410*/  FSETP.NEU.AND P0, PT, R19, RZ, PT ;  /* 0x000000ff1300720b */ /* 0x020fe20003f0d000 */
[----:B------:R-:W-:Y:S01]  /*2420*/  ULDC.64 UR6, c[0x0][0x5c8] ;  /* 0x0001720000067ab9 */ /* 0x000fe20000000a00 */
[----:B------:R-:W-:Y:S01]  /*2430*/  ISETP.GT.AND P1, PT, R3, RZ, PT ;  /* 0x000000ff0300720c */ /* 0x000fe20003f24270 */
[----:B------:R-:W-:Y:S01]  /*2440*/  UIMAD UR4, UR9, UR6, URZ ;  /* 0x00000006090472a4 */ /* 0x000fe2000f8e023f */
[----:B------:R-:W-:Y:S01]  /*2450*/  IMAD.U32 R6, RZ, RZ, UR7 ;  /* 0x00000007ff067e24 */ /* 0x000fe2000f8e00ff */
[----:B------:R-:W-:Y:S01]  /*2460*/  BSSY B0, `(.L_x_28) ;  /* 0x0000b12000007945 */ /* 0x000fe20003800000 */
[----:B------:R-:W-:Y:S01]  /*2470*/  IMAD.WIDE.U32 R4, R23, UR6, R4 ;  /* 0x0000000617047c25 */ /* 0x000fe2000f8e0004 */
[----:B------:R-:W-:-:S03]  /*2480*/  ISETP.GT.AND P2, PT, R0, RZ, P1 ;  /* 0x000000ff0000720c */ /* 0x000fc60000f44270 */
[----:B------:R-:W-:-:S04]  /*2490*/  IMAD R223, R23, R6, UR4 ;  /* 0x0000000417df7e24 */ /* 0x000fc8000f8e0206 */
[----:B------:R-:W-:Y:S01]  /*24a0*/  IMAD.IADD R223, R5, 0x1, R223 ;  /* 0x0000000105df7824 */ /* 0x000fe200078e02df */
[----:B------:R-:W-:Y:S06]  /*24b0*/  @!P0 BRA `(.L_x_29) ;  /* 0x0000007400e08947 */ /* 0x000fec0003800000 */
[----:B------:R-:W0:Y:S01]  /*24c0*/  LDC.64 R20, c[0x0][0x5b8] ;  /* 0x00016e00ff147b82 */ /* 0x000e220000000a00 */
[----:B------:R-:W-:-:S07]  /*24d0*/  ULDC.64 UR4, c[0x0][0x5c0] ;  /* 0x0001700000047ab9 */ /* 0x000fce0000000a00 */
[----:B------:R-:W1:Y:S08]  /*24e0*/  LDC.64 R14, c[0x0][0x5b0] ;  /* 0x00016c00ff0e7b82 */ /* 0x000e700000000a00 */
[----:B------:R-:W2:Y:S01]  /*24f0*/  LDC.64 R12, c[0x0][0x5a8] ;  /* 0x00016a00ff0c7b82 */ /* 0x000ea20000000a00 */
[C---:B0-----:R-:W-:Y:S02]  /*2500*/  IMAD R6, R20.reuse, UR13, RZ ;  /* 0x0000000d14067c24 */ /* 0x041fe4000f8e02ff */
[----:B------:R-:W-:-:S04]  /*2510*/  IMAD.WIDE.U32 R10, R20, UR44, R216 ;  /* 0x0000002c140a7c25 */ /* 0x000fc8000f8e00d8 */
[----:B------:R-:W-:Y:S02]  /*2520*/  IMAD R21, R21, UR44, R6 ;  /* 0x0000002c15157c24 */ /* 0x000fe4000f8e0206 */
[----:B-1----:R-:W-:Y:S02]  /*2530*/  IMAD R6, R14, UR9, RZ ;  /* 0x000000090e067c24 */ /* 0x002fe4000f8e02ff */
[----:B------:R-:W-:Y:S02]  /*2540*/  IMAD.IADD R9, R11, 0x1, R21 ;  /* 0x000000010b097824 */ /* 0x000fe400078e0215 */
[----:B------:R-:W-:Y:S02]  /*2550*/  IMAD.MOV.U32 R8, RZ, RZ, R10 ;  /* 0x000000ffff087224 */ /* 0x000fe400078e000a */
[C---:B------:R-:W-:Y:S02]  /*2560*/  IMAD R221, R23.reuse, R15, R6 ;  /* 0x0000000f17dd7224 */ /* 0x040fe400078e0206 */
[----:B------:R-:W-:-:S04]  /*2570*/  IMAD.WIDE.U32 R6, R23, R14, R8 ;  /* 0x0000000e17067225 */ /* 0x000fc800078e0008 */
[----:B------:R-:W-:Y:S01]  /*2580*/  IMAD.IADD R5, R7, 0x1, R221 ;  /* 0x0000000107057824 */ /* 0x000fe200078e02dd */
[----:B--2---:R-:W-:-:S04]  /*2590*/  LEA R218, P0, R6, R12, 0x1 ;  /* 0x0000000c06da7211 */ /* 0x004fc800078008ff */
[----:B------:R-:W-:-:S05]  /*25a0*/  LEA.HI.X R219, R6, R13, R5, 0x1, P0 ;  /* 0x0000000d06db7211 */ /* 0x000fca00000f0c05 */
[----:B------:R-:W2:Y:S01]  /*25b0*/  @P2 LDG.E.LTC128B.U16 R224, desc[UR36][R218.64] ;  /* 0x00000024dae02981 */ /* 0x000ea2000c1e1520 */
[----:B------:R-:W-:Y:S01]  /*25c0*/  BSSY B1, `(.L_x_30) ;  /* 0x0000013000017945 */ /* 0x000fe20003800000 */
[----:B--2---:R-:W-:-:S04]  /*25d0*/  IMAD.U32 R6, R224, 0x10000, RZ ;  /* 0x00010000e0067824 */ /* 0x004fc800078e00ff */
[----:B------:R-:W-:Y:S01]  /*25e0*/  FMUL R5, R6, R19 ;  /* 0x0000001306057220 */ /* 0x000fe20000400000 */
[----:B------:R-:W-:-:S03]  /*25f0*/  LEA R6, P0, R4, UR4, 0x1 ;  /* 0x0000000404067c11 */ /* 0x000fc6000f8008ff */
[----:B------:R-:W-:Y:S01]  /*2600*/  FFMA R5, R152, R22, R5 ;  /* 0x0000001698057223 */ /* 0x000fe20000000005 */
[----:B------:R-:W-:-:S04]  /*2610*/  LEA.HI.X R7, R4, UR5, R223, 0x1, P0 ;  /* 0x0000000504077c11 */ /* 0x000fc800080f0cdf */
[----:B------:R-:W-:-:S04]  /*2620*/  F2FP.BF16.F32.PACK_AB R5, RZ, R5 ;  /* 0x00000005ff05723e */ /* 0x000fc800000010ff */
[----:B------:R-:W-:Y:S01]  /*2630*/  PRMT R152, R5, 0x7610, R152 ;  /* 0x0000761005987816 */ /* 0x000fe20000000098 */
[----:B------:R-:W-:-:S04]  /*2640*/  IMAD.WIDE.U32 R4, R23, R14, R216 ;  /* 0x0000000e17047225 */ /* 0x000fc800078e00d8 */
[----:B------:R-:W-:Y:S01]  /*2650*/  IMAD.IADD R219, R221, 0x1, R5 ;  /* 0x00000001dddb7824 */ /* 0x000fe200078e0205 */
[----:B------:R0:W-:Y:S01]  /*2660*/  @P2 STG.E.U16 desc[UR36][R6.64], R152 ;  /* 0x0000009806002986 */ /* 0x0001e2000c101524 */
[----:B------:R-:W-:-:S04]  /*2670*/  IMAD.MOV.U32 R218, RZ, RZ, R4 ;  /* 0x000000ffffda7224 */ /* 0x000fc800078e0004 */
[----:B------:R-:W-:-:S04]  /*2680*/  IMAD.WIDE.U32 R218, R20, UR44, R218 ;  /* 0x0000002c14da7c25 */ /* 0x000fc8000f8e00da */
[----:B------:R-:W-:Y:S01]  /*2690*/  IMAD.IADD R5, R21, 0x1, R219 ;  /* 0x0000000115057824 */ /* 0x000fe200078e02db */
[----:B------:R-:W-:-:S04]  /*26a0*/  LEA R4, P0, R218, R12, 0x1 ;  /* 0x0000000cda047211 */ /* 0x000fc800078008ff */
[----:B------:R-:W-:Y:S02]  /*26b0*/  LEA.HI.X R5, R218, R13, R5, 0x1, P0 ;  /* 0x0000000dda057211 */ /* 0x000fe400000f0c05 */
[----:B------:R-:W-:-:S13]  /*26c0*/  ISETP.GT.AND P0, PT, R0, 0x1, P1 ;  /* 0x000000010000780c */ /* 0x000fda0000f04270 */
[----:B0-----:R-:W-:Y:S05]  /*26d0*/  @!P0 BRA `(.L_x_31) ;  /* 0x0000000000048947 */ /* 0x001fea0003800000 */
[----:B------:R0:W5:Y:S02]  /*26e0*/  LDG.E.LTC128B.U16 R224, desc[UR36][R4.64+0x2] ;  /* 0x0000022404e07981 */ /* 0x000164000c1e1520 */
.L_x_31:
[----:B------:R-:W-:Y:S05]  /*26f0*/  BSYNC B1 ;  /* 0x0000000000017941 */ /* 0x000fea0003800000 */
.L_x_30:
[----:B-----5:R-:W-:Y:S02]  /*2700*/  IMAD.U32 R152, R224, 0x10000, RZ ;  /* 0x00010000e0987824 */ /* 0x020fe400078e00ff */
[----:B------:R-:W-:Y:S02]  /*2710*/  IMAD.SHL.U32 R218, R14, 0x8, RZ ;  /* 0x000000080eda7824 */ /* 0x000fe400078e00ff */
[----:B------:R-:W-:-:S04]  /*2720*/  FMUL R152, R152, R19 ;  /* 0x0000001398987220 */ /* 0x000fc80000400000 */
[----:B------:R-:W-:-:S05]  /*2730*/  FFMA R152, R153, R22, R152 ;  /* 0x0000001699987223 */ /* 0x000fca0000000098 */
[----:B------:R-:W-:-:S04]  /*2740*/  F2FP.BF16.F32.PACK_AB R152, RZ, R152 ;  /* 0x00000098ff98723e */ /* 0x000fc800000010ff */
[----:B------:R-:W-:-:S05]  /*2750*/  PRMT R219, R152, 0x7610, R219 ;  /* 0x0000761098db7816 */ /* 0x000fca00000000db */
[----:B------:R1:W-:Y:S02]  /*2760*/  @P0 STG.E.U16 desc[UR36][R6.64+0x2], R219 ;  /* 0x000002db06000986 */ /* 0x0003e4000c101524 */
[----:B-1----:R-:W-:-:S03]  /*2770*/  SHF.L.U64.HI R219, R14, 0x3, R15 ;  /* 0x000000030edb7819 */ /* 0x002fc6000001020f */
[----:B------:R-:W-:-:S04]  /*2780*/  IMAD.WIDE.U32 R152, R23, R14, R218 ;  /* 0x0000000e17987225 */ /* 0x000fc800078e00da */
[----:B------:R-:W-:Y:S01]  /*2790*/  IMAD.IADD R225, R221, 0x1, R153 ;  /* 0x00000001dde17824 */ /* 0x000fe200078e0299 */
[-C--:B------:R-:W-:Y:S02]  /*27a0*/  IADD3 R220, P0, R216, R152.reuse, RZ ;  /* 0x00000098d8dc7210 */ /* 0x080fe40007f1e0ff */
[----:B------:R-:W-:-:S03]  /*27b0*/  IADD3 R223, P2, R10, R152, RZ ;  /* 0x000000980adf7210 */ /* 0x000fc60007f5e0ff */
[----:B------:R-:W-:Y:S02]  /*27c0*/  IMAD.X R221, R217, 0x1, R225, P0 ;  /* 0x00000001d9dd7824 */ /* 0x000fe400000e06e1 */
[----:B------:R-:W-:-:S04]  /*27d0*/  IMAD.WIDE.U32 R220, R20, UR44, R220 ;  /* 0x0000002c14dc7c25 */ /* 0x000fc8000f8e00dc */
[----:B------:R-:W-:Y:S01]  /*27e0*/  IMAD.IADD R153, R21, 0x1, R221 ;  /* 0x0000000115997824 */ /* 0x000fe200078e02dd */
[----:B------:R-:W-:-:S04]  /*27f0*/  LEA R152, P0, R220, R12, 0x1 ;  /* 0x0000000cdc987211 */ /* 0x000fc800078008ff */
[-C--:B------:R-:W-:Y:S01]  /*2800*/  LEA.HI.X R153, R220, R13.reuse, R153, 0x1, P0 ;  /* 0x0000000ddc997211 */ /* 0x080fe200000f0c99 */
[----:B------:R-:W-:Y:S01]  /*2810*/  IMAD.X R220, R225, 0x1, R9, P2 ;  /* 0x00000001e1dc7824 */ /* 0x000fe200010e0609 */
[----:B------:R-:W-:Y:S02]  /*2820*/  ISETP.GT.AND P0, PT, R3, 0x8, PT ;  /* 0x000000080300780c */ /* 0x000fe40003f04270 */
[C---:B------:R-:W-:Y:S02]  /*2830*/  LEA R222, P2, R223.reuse, R12, 0x1 ;  /* 0x0000000cdfde7211 */ /* 0x040fe400078408ff */
[----:B------:R-:W-:Y:S02]  /*2840*/  ISETP.GT.AND P3, PT, R0, RZ, P0 ;  /* 0x000000ff0000720c */ /* 0x000fe40000764270 */
[----:B------:R-:W-:-:S11]  /*2850*/  LEA.HI.X R223, R223, R13, R220, 0x1, P2 ;  /* 0x0000000ddfdf7211 */ /* 0x000fd600010f0cdc */
[----:B------:R-:W2:Y:S01]  /*2860*/  @P3 LDG.E.LTC128B.U16 R224, desc[UR36][R222.64] ;  /* 0x00000024dee03981 */ /* 0x000ea2000c1e1520 */
[----:B------:R-:W-:Y:S01]  /*2870*/  IMAD.U32 R225, RZ, RZ, UR6 ;  /* 0x00000006ffe17e24 */ /* 0x000fe2000f8e00ff */
[----:B------:R-:W-:Y:S01]  /*2880*/  USHF.L.U64.HI UR4, UR6, 0x4, UR7 ;  /* 0x0000000406047899 */ /* 0x000fe20008010207 */
[----:B------:R-:W-:Y:S01]  /*2890*/  BSSY B1, `(.L_x_32) ;  /* 0x000000c000017945 */ /* 0x000fe20003800000 */
[----:B--2---:R-:W-:-:S04]  /*28a0*/  IMAD.U32 R220, R224, 0x10000, RZ ;  /* 0x00010000e0dc7824 */ /* 0x004fc800078e00ff */
[----:B------:R-:W-:Y:S01]  /*28b0*/  FMUL R221, R220, R19 ;  /* 0x00000013dcdd7220 */ /* 0x000fe20000400000 */
[----:B------:R-:W-:-:S03]  /*28c0*/  LEA R220, P2, R225, R6, 0x4 ;  /* 0x00000006e1dc7211 */ /* 0x000fc600078420ff */
[----:B------:R-:W-:-:S05]  /*28d0*/  FFMA R221, R154, R22, R221 ;  /* 0x000000169add7223 */ /* 0x000fca00000000dd */
[----:B------:R-:W-:-:S04]  /*28e0*/  F2FP.BF16.F32.PACK_AB R221, RZ, R221 ;  /* 0x000000ddffdd723e */ /* 0x000fc800000010ff */
[----:B------:R-:W-:Y:S02]  /*28f0*/  PRMT R154, R221, 0x7610, R154 ;  /* 0x00007610dd9a7816 */ /* 0x000fe4000000009a */
[----:B------:R-:W-:Y:S02]  /*2900*/  IADD3.X R221, R7, UR4, RZ, P2, !PT ;  /* 0x0000000407dd7c10 */ /* 0x000fe400097fe4ff */
[----:B------:R-:W-:-:S03]  /*2910*/  ISETP.GT.AND P2, PT, R0, 0x1, P0 ;  /* 0x000000010000780c */ /* 0x000fc60000744270 */
[----:B------:R1:W-:Y:S10]  /*2920*/  @P3 STG.E.U16 desc[UR36][R220.64], R154 ;  /* 0x0000009adc003986 */ /* 0x0003f4000c101524 */
[----:B------:R-:W-:Y:S05]  /*2930*/  @!P2 BRA `(.L_x_33) ;  /* 0x000000000004a947 */ /* 0x000fea0003800000 */
[----:B------:R2:W5:Y:S02]  /*2940*/  LDG.E.LTC128B.U16 R224, desc[UR36][R152.64+0x2] ;  /* 0x0000022498e07981 */ /* 0x000564000c1e1520 */
.L_x_33:
[----:B------:R-:W-:Y:S05]  /*2950*/  BSYNC B1 ;  /* 0x0000000000017941 */ /* 0x000fea0003800000 */
.L_x_32:
[----:B-1---5:R-:W-:Y:S01]  /*2960*/  IMAD.U32 R154, R224, 0x10000, RZ ;  /* 0x00010000e09a7824 */ /* 0x022fe200078e00ff */
[----:B------:R-:W-:Y:S01]  /*2970*/  ISETP.GT.AND P3, PT, R0, 0x8, P1 ;  /* 0x000000080000780c */ /* 0x000fe20000f64270 */
[----:B------:R-:W-:Y:S02]  /*2980*/  BSSY B1, `(.L_x_34) ;  /* 0x000000a000017945 */ /* 0x000fe40003800000 */
[----:B------:R-:W-:-:S04]  /*2990*/  FMUL R154, R154, R19 ;  /* 0x000000139a9a7220 */ /* 0x000fc80000400000 */
[----:B------:R-:W-:Y:S01]  /*29a0*/  FFMA R154, R155, R22, R154 ;  /* 0x000000169b9a7223 */ /* 0x000fe2000000009a */
[----:B------:R-:W-:-:S04]  /*29b0*/  IMAD.MOV.U32 R155, RZ, RZ, R221 ;  /* 0x000000ffff9b7224 */ /* 0x000fc800078e00dd */
[----:B------:R-:W-:-:S04]  /*29c0*/  F2FP.BF16.F32.PACK_AB R154, RZ, R154 ;  /* 0x0000009aff9a723e */ /* 0x000fc800000010ff */
[----:B------:R-:W-:Y:S01]  /*29d0*/  PRMT R222, R154, 0x7610, R222 ;  /* 0x000076109ade7816 */ /* 0x000fe200000000de */
[----:B------:R-:W-:-:S05]  /*29e0*/  IMAD.MOV.U32 R154, RZ, RZ, R220 ;  /* 0x000000ffff9a7224 */ /* 0x000fca00078e00dc */
[----:B------:R1:W-:Y:S01]  /*29f0*/  @P2 STG.E.U16 desc[UR36][R154.64+0x2], R222 ;  /* 0x000002de9a002986 */ /* 0x0003e2000c101524 */
[----:B------:R-:W-:Y:S05]  /*2a00*/  @!P3 BRA `(.L_x_35) ;  /* 0x000000000004b947 */ /* 0x000fea0003800000 */
[----:B------:R3:W5:Y:S02]  /*2a10*/  LDG.E.LTC128B.U16 R224, desc[UR36][R4.64+0x10] ;  /* 0x0000102404e07981 */ /* 0x000764000c1e1520 */
.L_x_35:
[----:B------:R-:W-:Y:S05]  /*2a20*/  BSYNC B1 ;  /* 0x0000000000017941 */ /* 0x000fea0003800000 */
.L_x_34:
[----:B-1---5:R-:W-:Y:S01]  /*2a30*/  IMAD.U32 R222, R224, 0x10000, RZ ;  /* 0x00010000e0de7824 */ /* 0x022fe200078e00ff */
[----:B------:R-:W-:Y:S01]  /*2a40*/  ISETP.GT.AND P2, PT, R0, 0x9, P1 ;  /* 0x000000090000780c */ /* 0x000fe20000f44270 */
[----:B------:R-:W-:Y:S02]  /*2a50*/  BSSY B1, `(.L_x_36) ;  /* 0x0000007000017945 */ /* 0x000fe40003800000 */
[----:B------:R-:W-:-:S04]  /*2a60*/  FMUL R223, R222, R19 ;  /* 0x00000013dedf7220 */ /* 0x000fc80000400000 */
[----:B------:R-:W-:-:S05]  /*2a70*/  FFMA R223, R156, R22, R223 ;  /* 0x000000169cdf7223 */ /* 0x000fca00000000df */
[----:B------:R-:W-:-:S05]  /*2a80*/  F2FP.BF16.F32.PACK_AB R223, RZ, R223 ;  /* 0x000000dfffdf723e */ /* 0x000fca00000010ff */
[----:B------:R1:W-:Y:S01]  /*2a90*/  @P3 STG.E.U16 desc[UR36][R6.64+0x10], R223 ;  /* 0x000010df06003986 */ /* 0x0003e2000c101524 */
[----:B------:R-:W-:Y:S05]  /*2aa0*/  @!P2 BRA `(.L_x_37) ;  /* 0x000000000004a947 */ /* 0x000fea0003800000 */
[----:B------:R4:W5:Y:S02]  /*2ab0*/  LDG.E.LTC128B.U16 R224, desc[UR36][R4.64+0x12] ;  /* 0x0000122404e07981 */ /* 0x000964000c1e1520 */
.L_x_37:
[----:B------:R-:W-:Y:S05]  /*2ac0*/  BSYNC B1 ;  /* 0x0000000000017941 */ /* 0x000fea0003800000 */
.L_x_36:
[----:B-----5:R-:W-:Y:S01]  /*2ad0*/  IMAD.U32 R156, R224, 0x10000, RZ ;  /* 0x00010000e09c7824 */ /* 0x020fe200078e00ff */
[----:B------:R-:W-:Y:S01]  /*2ae0*/  ISETP.GT.AND P3, PT, R0, 0x8, P0 ;  /* 0x000000080000780c */ /* 0x000fe20000764270 */
[----:B------:R-:W-:Y:S02]  /*2af0*/  BSSY B1, `(.L_x_38) ;  /* 0x0000009000017945 */ /* 0x000fe40003800000 */
[----:B------:R-:W-:-:S04]  /*2b00*/  FMUL R156, R156, R19 ;  /* 0x000000139c9c7220 */ /* 0x000fc80000400000 */
[----:B------:R-:W-:-:S05]  /*2b10*/  FFMA R156, R157, R22, R156 ;  /* 0x000000169d9c7223 */ /* 0x000fca000000009c */
[----:B------:R-:W-:-:S04]  /*2b20*/  F2FP.BF16.F32.PACK_AB R156, RZ, R156 ;  /* 0x0000009cff9c723e */ /* 0x000fc800000010ff */
[----:B------:R-:W-:Y:S02]  /*2b30*/  PRMT R157, R156, 0x7610, R157 ;  /* 0x000076109c9d7816 */ /* 0x000fe4000000009d */
[----:B------:R-:W-:-:S03]  /*2b40*/  PRMT R156, R224, 0x7610, R156 ;  /* 0x00007610e09c7816 */ /* 0x000fc6000000009c */
[----:B------:R0:W-:Y:S01]  /*2b50*/  @P2 STG.E.U16 desc[UR36][R6.64+0x12], R157 ;  /* 0x0000129d06002986 */ /* 0x0001e2000c101524 */
[----:B------:R-:W-:Y:S05]  /*2b60*/  @!P3 BRA `(.L_x_39) ;  /* 0x000000000004b947 */ /* 0x000fea0003800000 */
[----:B------:R0:W5:Y:S02]  /*2b70*/  LDG.E.LTC128B.U16 R156, desc[UR36][R152.64+0x10] ;  /* 0x00001024989c7981 */ /* 0x000164000c1e1520 */
.L_x_39:
[----:B------:R-:W-:Y:S05]  /*2b80*/  BSYNC B1 ;  /* 0x0000000000017941 */ /* 0x000fea0003800000 */
.L_x_38:
[----:B-----5:R-:W-:Y:S01]  /*2b90*/  IMAD.U32 R222, R156, 0x10000, RZ ;  /* 0x000100009cde7824 */ /* 0x020fe200078e00ff */
[----:B------:R-:W-:-:S03]  /*2ba0*/  ISETP.GT.AND P2, PT, R0, 0x9, P0 ;  /* 0x000000090000780c */ /* 0x000fc60000744270 */
[----:B0-----:R-:W-:-:S04]  /*2bb0*/  FMUL R157, R222, R19 ;  /* 0x00000013de9d7220 */ /* 0x001fc80000400000 */
[----:B------:R-:W-:-:S05]  /*2bc0*/  FFMA R157, R158, R22, R157 ;  /* 0x000000169e9d7223 */ /* 0x000fca000000009d */
[----:B------:R-:W-:-:S05]  /*2bd0*/  F2FP.BF16.F32.PACK_AB R157, RZ, R157 ;  /* 0x0000009dff9d723e */ /* 0x000fca00000010ff */
[----:B------:R0:W-:Y:S04]  /*2be0*/  @P3 STG.E.U16 desc[UR36][R154.64+0x10], R157 ;  /* 0x0000109d9a003986 */ /* 0x0001e8000c101524 */
[----:B------:R-:W2:Y:S01]  /*2bf0*/  @P2 LDG.E.LTC128B.U16 R156, desc[UR36][R152.64+0x12] ;  /* 0x00001224989c2981 */ /* 0x000ea2000c1e1520 */
[----:B------:R-:W-:Y:S01]  /*2c00*/  ISETP.GT.AND P3, PT, R0, 0x10, P1 ;  /* 0x000000100000780c */ /* 0x000fe20000f64270 */
[----:B--2---:R-:W-:-:S04]  /*2c10*/  IMAD.U32 R158, R156, 0x10000, RZ ;  /* 0x000100009c9e7824 */ /* 0x004fc800078e00ff */
[----:B------:R-:W-:-:S04]  /*2c20*/  FMUL R158, R158, R19 ;  /* 0x000000139e9e7220 */ /* 0x000fc80000400000 */
[----:B------:R-:W-:-:S05]  /*2c30*/  FFMA R158, R159, R22, R158 ;  /* 0x000000169f9e7223 */ /* 0x000fca000000009e */
[----:B------:R-:W-:-:S04]  /*2c40*/  F2FP.BF16.F32.PACK_AB R158, RZ, R158 ;  /* 0x0000009eff9e723e */ /* 0x000fc800000010ff */
[----:B------:R-:W-:-:S05]  /*2c50*/  PRMT R159, R158, 0x7610, R159 ;  /* 0x000076109e9f7816 */ /* 0x000fca000000009f */
[----:B------:R2:W-:Y:S04]  /*2c60*/  @P2 STG.E.U16 desc[UR36][R154.64+0x12], R159 ;  /* 0x0000129f9a002986 */ /* 0x0005e8000c101524 */
[----:B------:R-:W3:Y:S01]  /*2c70*/  @P3 LDG.E.LTC128B.U16 R156, desc[UR36][R4.64+0x20] ;  /* 0x00002024049c3981 */ /* 0x000ee2000c1e1520 */
[----:B------:R-:W-:Y:S01]  /*2c80*/  ISETP.GT.AND P2, PT, R0, 0x11, P1 ;  /* 0x000000110000780c */ /* 0x000fe20000f44270 */
[----:B---3--:R-:W-:-:S04]  /*2c90*/  IMAD.U32 R158, R156, 0x10000, RZ ;  /* 0x000100009c9e7824 */ /* 0x008fc800078e00ff */
[----:B0-----:R-:W-:-:S04]  /*2ca0*/  FMUL R157, R158, R19 ;  /* 0x000000139e9d7220 */ /* 0x001fc80000400000 */
[----:B------:R-:W-:-:S05]  /*2cb0*/  FFMA R157, R160, R22, R157 ;  /* 0x00000016a09d7223 */ /* 0x000fca000000009d */
[----:B------:R-:W-:-:S04]  /*2cc0*/  F2FP.BF16.F32.PACK_AB R157, RZ, R157 ;  /* 0x0000009dff9d723e */ /* 0x000fc800000010ff */
[----:B------:R-:W-:Y:S02]  /*2cd0*/  PRMT R158, R157, 0x7610, R158 ;  /* 0x000076109d9e7816 */ /* 0x000fe4000000009e */
[----:B------:R-:W-:-:S03]  /*2ce0*/  PRMT R157, R156, 0x7610, R157 ;  /* 0x000076109c9d7816 */ /* 0x000fc6000000009d */
[----:B------:R0:W-:Y:S04]  /*2cf0*/  @P3 STG.E.U16 desc[UR36][R6.64+0x20], R158 ;  /* 0x0000209e06003986 */ /* 0x0001e8000c101524 */
[----:B------:R-:W3:Y:S01]  /*2d00*/  @P2 LDG.E.LTC128B.U16 R157, desc[UR36][R4.64+0x22] ;  /* 0x00002224049d2981 */ /* 0x000ee2000c1e1520 */
[----:B------:R-:W-:Y:S01]  /*2d10*/  ISETP.GT.AND P3, PT, R0, 0x10, P0 ;  /* 0x000000100000780c */ /* 0x000fe20000764270 */
[----:B---3--:R-:W-:-:S04]  /*2d20*/  IMAD.U32 R156, R157, 0x10000, RZ ;  /* 0x000100009d9c7824 */ /* 0x008fc800078e00ff */
[----:B------:R-:W-:-:S04]  /*2d30*/  FMUL R156, R156, R19 ;  /* 0x000000139c9c7220 */ /* 0x000fc80000400000 */
[----:B------:R-:W-:-:S05]  /*2d40*/  FFMA R156, R161, R22, R156 ;  /* 0x00000016a19c7223 */ /* 0x000fca000000009c */
[----:B------:R-:W-:-:S04]  /*2d50*/  F2FP.BF16.F32.PACK_AB R156, RZ, R156 ;  /* 0x0000009cff9c723e */ /* 0x000fc800000010ff */
[----:B------:R-:W-:-:S05]  /*2d60*/  PRMT R160, R156, 0x7610, R160 ;  /* 0x000076109ca07816 */ /* 0x000fca00000000a0 */
[----:B------:R-:W-:Y:S04]  /*2d70*/  @P2 STG.E.U16 desc[UR36][R6.64+0x22], R160 ;  /* 0x000022a006002986 */ /* 0x000fe8000c101524 */
[----:B------:R-:W3:Y:S01]  /*2d80*/  @P3 LDG.E.LTC128B.U16 R157, desc[UR36][R152.64+0x20] ;  /* 0x00002024989d3981 */ /* 0x000ee2000c1e1520 */
[----:B------:R-:W-:Y:S01]  /*2d90*/  ISETP.GT.AND P2, PT, R0, 0x11, P0 ;  /* 0x000000110000780c */ /* 0x000fe20000744270 */
[----:B---3--:R-:W-:-:S04]  /*2da0*/  IMAD.U32 R156, R157, 0x10000, RZ ;  /* 0x000100009d9c7824 */ /* 0x008fc800078e00ff */
[----:B--2---:R-:W-:-:S04]  /*2db0*/  FMUL R159, R156, R19 ;  /* 0x000000139c9f7220 */ /* 0x004fc80000400000 */
[----:B------:R-:W-:-:S05]  /*2dc0*/  FFMA R159, R162, R22, R159 ;  /* 0x00000016a29f7223 */ /* 0x000fca000000009f */
[----:B------:R-:W-:-:S05]  /*2dd0*/  F2FP.BF16.F32.PACK_AB R159, RZ, R159 ;  /* 0x0000009fff9f723e */ /* 0x000fca00000010ff */
[----:B------:R2:W-:Y:S04]  /*2de0*/  @P3 STG.E.U16 desc[UR36][R154.64+0x20], R159 ;  /* 0x0000209f9a003986 */ /* 0x0005e8000c101524 */
[----:B------:R-:W3:Y:S01]  /*2df0*/  @P2 LDG.E.LTC128B.U16 R157, desc[UR36][R152.64+0x22] ;  /* 0x00002224989d2981 */ /* 0x000ee2000c1e1520 */
[----:B------:R-:W-:Y:S01]  /*2e00*/  ISETP.GT.AND P3, PT, R0, 0x18, P1 ;  /* 0x000000180000780c */ /* 0x000fe20000f64270 */
[----:B---3--:R-:W-:-:S04]  /*2e10*/  IMAD.U32 R156, R157, 0x10000, RZ ;  /* 0x000100009d9c7824 */ /* 0x008fc800078e00ff */
[----:B------:R-:W-:-:S04]  /*2e20*/  FMUL R156, R156, R19 ;  /* 0x000000139c9c7220 */ /* 0x000fc80000400000 */
[----:B------:R-:W-:-:S05]  /*2e30*/  FFMA R156, R163, R22, R156 ;  /* 0x00000016a39c7223 */ /* 0x000fca000000009c */
[----:B------:R-:W-:-:S04]  /*2e40*/  F2FP.BF16.F32.PACK_AB R156, RZ, R156 ;  /* 0x0000009cff9c723e */ /* 0x000fc800000010ff */
[----:B0-----:R-:W-:-:S05]  /*2e50*/  PRMT R158, R156, 0x7610, R158 ;  /* 0x000076109c9e7816 */ /* 0x001fca000000009e */
[----:B------:R0:W-:Y:S04]  /*2e60*/  @P2 STG.E.U16 desc[UR36][R154.64+0x22], R158 ;  /* 0x0000229e9a002986 */ /* 0x0001e8000c101524 */
        /* <DEDUP_REMOVED lines=367> */
[----:B------:R4:W3:Y:S01]  /*4560*/  @P1 LDG.E.LTC128B.U16 R157, desc[UR36][R4.64+0xf2] ;  /* 0x0000f224049d1981 */ /* 0x0008e2000c1e1520 */
[----:B------:R-:W-:Y:S01]  /*4570*/  ISETP.GT.AND P2, PT, R0, 0x78, P0 ;  /* 0x000000780000780c */ /* 0x000fe20000744270 */
[----:B----4-:R-:W-:Y:S02]  /*4580*/  @P1 IMAD.MOV.U32 R4, RZ, RZ, R6 ;  /* 0x000000ffff041224 */ /* 0x010fe400078e0006 */
[----:B------:R-:W-:Y:S02]  /*4590*/  @P1 IMAD.MOV.U32 R5, RZ, RZ, R7 ;  /* 0x000000ffff051224 */ /* 0x000fe400078e0007 */
[----:B---3--:R-:W-:-:S04]  /*45a0*/  IMAD.U32 R156, R157, 0x10000, RZ ;  /* 0x000100009d9c7824 */ /* 0x008fc800078e00ff */
[----:B------:R-:W-:-:S04]  /*45b0*/  FMUL R156, R156, R19 ;  /* 0x000000139c9c7220 */ /* 0x000fc80000400000 */
[----:B------:R-:W-:-:S05]  /*45c0*/  FFMA R156, R213, R22, R156 ;  /* 0x00000016d59c7223 */ /* 0x000fca000000009c */
[----:B------:R-:W-:-:S04]  /*45d0*/  F2FP.BF16.F32.PACK_AB R156, RZ, R156 ;  /* 0x0000009cff9c723e */ /* 0x000fc800000010ff */
[----:B------:R-:W-:-:S05]  /*45e0*/  PRMT R160, R156, 0x7610, R160 ;  /* 0x000076109ca07816 */ /* 0x000fca00000000a0 */
[----:B------:R3:W-:Y:S04]  /*45f0*/  @P1 STG.E.U16 desc[UR36][R4.64+0xf2], R160 ;  /* 0x0000f2a004001986 */ /* 0x0007e8000c101524 */
[----:B------:R-:W4:Y:S01]  /*4600*/  @P2 LDG.E.LTC128B.U16 R157, desc[UR36][R152.64+0xf0] ;  /* 0x0000f024989d2981 */ /* 0x000f22000c1e1520 */
[----:B------:R-:W-:Y:S01]  /*4610*/  ISETP.GT.AND P1, PT, R0, 0x79, P0 ;  /* 0x000000790000780c */ /* 0x000fe20000724270 */
[C---:B----4-:R-:W-:Y:S01]  /*4620*/  IMAD.U32 R156, R157.reuse, 0x10000, RZ ;  /* 0x000100009d9c7824 */ /* 0x050fe200078e00ff */
[----:B0-----:R-:W-:-:S03]  /*4630*/  PRMT R158, R157, 0x7610, R158 ;  /* 0x000076109d9e7816 */ /* 0x001fc6000000009e */
[----:B--2---:R-:W-:-:S04]  /*4640*/  FMUL R159, R156, R19 ;  /* 0x000000139c9f7220 */ /* 0x004fc80000400000 */
[----:B------:R-:W-:-:S05]  /*4650*/  FFMA R159, R214, R22, R159 ;  /* 0x00000016d69f7223 */ /* 0x000fca000000009f */
[----:B------:R-:W-:-:S04]  /*4660*/  F2FP.BF16.F32.PACK_AB R159, RZ, R159 ;  /* 0x0000009fff9f723e */ /* 0x000fc800000010ff */
[----:B------:R-:W-:-:S05]  /*4670*/  PRMT R162, R159, 0x7610, R162 ;  /* 0x000076109fa27816 */ /* 0x000fca00000000a2 */
[----:B------:R-:W-:Y:S04]  /*4680*/  @P2 STG.E.U16 desc[UR36][R154.64+0xf0], R162 ;  /* 0x0000f0a29a002986 */ /* 0x000fe8000c101524 */
[----:B------:R-:W2:Y:S01]  /*4690*/  @P1 LDG.E.LTC128B.U16 R158, desc[UR36][R152.64+0xf2] ;  /* 0x0000f224989e1981 */ /* 0x000ea2000c1e1520 */
[----:B------:R-:W-:-:S05]  /*46a0*/  IADD3 R159, P0, R23, 0x80, RZ ;  /* 0x00000080179f7810 */ /* 0x000fca0007f1e0ff */
[----:B---3--:R-:W-:Y:S01]  /*46b0*/  IMAD.X R5, RZ, RZ, UR9, P0 ;  /* 0x00000009ff057e24 */ /* 0x008fe200080e06ff */
[----:B------:R-:W-:-:S03]  /*46c0*/  ISETP.GT.AND P0, PT, R3, 0x80, PT ;  /* 0x000000800300780c */ /* 0x000fc60003f04270 */
[----:B------:R-:W-:Y:S01]  /*46d0*/  IMAD R160, R5, R14, RZ ;  /* 0x0000000e05a07224 */ /* 0x000fe200078e02ff */
[----:B------:R-:W-:-:S03]  /*46e0*/  ISETP.GT.AND P4, PT, R0, RZ, P0 ;  /* 0x000000ff0000720c */ /* 0x000fc60000784270 */
[----:B------:R-:W-:Y:S02]  /*46f0*/  IMAD R161, R159, R15, R160 ;  /* 0x0000000f9fa17224 */ /* 0x000fe400078e02a0 */
[----:B--2---:R-:W-:-:S04]  /*4700*/  IMAD.U32 R4, R158, 0x10000, RZ ;  /* 0x000100009e047824 */ /* 0x004fc800078e00ff */
[----:B------:R-:W-:Y:S01]  /*4710*/  FMUL R156, R4, R19 ;  /* 0x00000013049c7220 */ /* 0x000fe20000400000 */
[----:B------:R-:W-:-:S04]  /*4720*/  IMAD.WIDE.U32 R4, R159, R14, R8 ;  /* 0x0000000e9f047225 */ /* 0x000fc800078e0008 */
[----:B------:R-:W-:Y:S01]  /*4730*/  FFMA R156, R215, R22, R156 ;  /* 0x00000016d79c7223 */ /* 0x000fe2000000009c */
[----:B------:R-:W-:Y:S01]  /*4740*/  IMAD.IADD R5, R5, 0x1, R161 ;  /* 0x0000000105057824 */ /* 0x000fe200078e02a1 */
[----:B------:R-:W-:-:S03]  /*4750*/  LEA R152, P2, R4, R12, 0x1 ;  /* 0x0000000c04987211 */ /* 0x000fc600078408ff */
[----:B------:R-:W-:Y:S02]  /*4760*/  F2FP.BF16.F32.PACK_AB R156, RZ, R156 ;  /* 0x0000009cff9c723e */ /* 0x000fe400000010ff */
[--C-:B------:R-:W-:Y:S02]  /*4770*/  LEA.HI.X R153, R4, R13, R5.reuse, 0x1, P2 ;  /* 0x0000000d04997211 */ /* 0x100fe400010f0c05 */
[----:B------:R-:W-:-:S05]  /*4780*/  PRMT R5, R156, 0x7610, R5 ;  /* 0x000076109c057816 */ /* 0x000fca0000000005 */
[----:B------:R0:W-:Y:S04]  /*4790*/  @P1 STG.E.U16 desc[UR36][R154.64+0xf2], R5 ;  /* 0x0000f2059a001986 */ /* 0x0001e8000c101524 */
[----:B------:R2:W3:Y:S01]  /*47a0*/  @P4 LDG.E.LTC128B.U16 R158, desc[UR36][R152.64] ;  /* 0x00000024989e4981 */ /* 0x0004e2000c1e1520 */
[----:B------:R-:W-:Y:S01]  /*47b0*/  USHF.L.U32 UR4, UR6, 0x8, URZ ;  /* 0x0000000806047899 */ /* 0x000fe2000800063f */
[----:B------:R-:W-:Y:S01]  /*47c0*/  ISETP.GT.AND P2, PT, R0, 0x1, P0 ;  /* 0x000000010000780c */ /* 0x000fe20000744270 */
[----:B------:R-:W-:Y:S01]  /*47d0*/  USHF.L.U64.HI UR5, UR6, 0x8, UR7 ;  /* 0x0000000806057899 */ /* 0x000fe20008010207 */
[----:B0-----:R-:W-:-:S03]  /*47e0*/  IMAD.WIDE.U32 R4, R159, R14, R216 ;  /* 0x0000000e9f047225 */ /* 0x001fc600078e00d8 */
[----:B--2---:R-:W-:Y:S01]  /*47f0*/  IADD3 R152, P1, R6, UR4, RZ ;  /* 0x0000000406987c10 */ /* 0x004fe2000ff3e0ff */
[----:B------:R-:W-:-:S03]  /*4800*/  IMAD.IADD R5, R161, 0x1, R5 ;  /* 0x00000001a1057824 */ /* 0x000fc600078e0205 */
[----:B------:R-:W-:Y:S01]  /*4810*/  IADD3.X R153, R7, UR5, RZ, P1, !PT ;  /* 0x0000000507997c10 */ /* 0x000fe20008ffe4ff */
[C---:B---3--:R-:W-:Y:S01]  /*4820*/  IMAD.U32 R156, R158.reuse, 0x10000, RZ ;  /* 0x000100009e9c7824 */ /* 0x048fe200078e00ff */
[----:B------:R-:W-:-:S03]  /*4830*/  PRMT R160, R158, 0x7610, R160 ;  /* 0x000076109ea07816 */ /* 0x000fc600000000a0 */
[----:B------:R-:W-:-:S04]  /*4840*/  FMUL R157, R156, R19 ;  /* 0x000000139c9d7220 */ /* 0x000fc80000400000 */
[----:B------:R-:W-:Y:S01]  /*4850*/  FFMA R88, R88, R22, R157 ;  /* 0x0000001658587223 */ /* 0x000fe2000000009d */
[----:B------:R-:W-:-:S04]  /*4860*/  IMAD.WIDE.U32 R156, R20, UR44, R4 ;  /* 0x0000002c149c7c25 */ /* 0x000fc8000f8e0004 */
[----:B------:R-:W-:Y:S01]  /*4870*/  F2FP.BF16.F32.PACK_AB R88, RZ, R88 ;  /* 0x00000058ff58723e */ /* 0x000fe200000010ff */
[----:B------:R-:W-:Y:S01]  /*4880*/  IMAD.IADD R5, R21, 0x1, R157 ;  /* 0x0000000115057824 */ /* 0x000fe200078e029d */
[----:B------:R-:W-:Y:S02]  /*4890*/  LEA R4, P3, R156, R12, 0x1 ;  /* 0x0000000c9c047211 */ /* 0x000fe400078608ff */
[----:B------:R-:W-:Y:S02]  /*48a0*/  PRMT R154, R88, 0x7610, R154 ;  /* 0x00007610589a7816 */ /* 0x000fe4000000009a */
[----:B------:R-:W-:-:S03]  /*48b0*/  LEA.HI.X R5, R156, R13, R5, 0x1, P3 ;  /* 0x0000000d9c057211 */ /* 0x000fc600018f0c05 */
[----:B------:R0:W-:Y:S04]  /*48c0*/  @P4 STG.E.U16 desc[UR36][R152.64], R154 ;  /* 0x0000009a98004986 */ /* 0x0001e8000c101524 */
[----:B------:R-:W2:Y:S01]  /*48d0*/  @P2 LDG.E.LTC128B.U16 R160, desc[UR36][R4.64+0x2] ;  /* 0x0000022404a02981 */ /* 0x000ea2000c1e1520 */
[----:B------:R-:W-:Y:S01]  /*48e0*/  IMAD.WIDE.U32 R158, R159, R14, R218 ;  /* 0x0000000e9f9e7225 */ /* 0x000fe200078e00da */
[----:B------:R-:W-:-:S03]  /*48f0*/  ISETP.GT.AND P1, PT, R3, 0x88, PT ;  /* 0x000000880300780c */ /* 0x000fc60003f24270 */
[----:B------:R-:W-:Y:S01]  /*4900*/  IMAD.IADD R161, R161, 0x1, R159 ;  /* 0x00000001a1a17824 */ /* 0x000fe200078e029f */
[----:B------:R-:W-:Y:S02]  /*4910*/  IADD3 R155, P4, R10, R158, RZ ;  /* 0x0000009e0a9b7210 */ /* 0x000fe40007f9e0ff */
[----:B------:R-:W-:-:S03]  /*4920*/  ISETP.GT.AND P3, PT, R0, RZ, P1 ;  /* 0x000000ff0000720c */ /* 0x000fc60000f64270 */
[----:B------:R-:W-:Y:S01]  /*4930*/  IMAD.X R156, R161, 0x1, R9, P4 ;  /* 0x00000001a19c7824 */ /* 0x000fe200020e0609 */
[----:B0-----:R-:W-:-:S04]  /*4940*/  LEA R154, P4, R155, R12, 0x1 ;  /* 0x0000000c9b9a7211 */ /* 0x001fc800078808ff */
[----:B------:R-:W-:Y:S01]  /*4950*/  LEA.HI.X R155, R155, R13, R156, 0x1, P4 ;  /* 0x0000000d9b9b7211 */ /* 0x000fe200020f0c9c */
[----:B--2---:R-:W-:-:S04]  /*4960*/  IMAD.U32 R88, R160, 0x10000, RZ ;  /* 0x00010000a0587824 */ /* 0x004fc800078e00ff */
[----:B------:R-:W-:-:S04]  /*4970*/  FMUL R88, R88, R19 ;  /* 0x0000001358587220 */ /* 0x000fc80000400000 */
[----:B------:R-:W-:Y:S01]  /*4980*/  FFMA R88, R89, R22, R88 ;  /* 0x0000001659587223 */ /* 0x000fe20000000058 */
[----:B------:R-:W-:-:S04]  /*4990*/  @P2 IMAD.MOV.U32 R89, RZ, RZ, R153 ;  /* 0x000000ffff592224 */ /* 0x000fc800078e0099 */
[----:B------:R-:W-:-:S04]  /*49a0*/  F2FP.BF16.F32.PACK_AB R88, RZ, R88 ;  /* 0x00000058ff58723e */ /* 0x000fc800000010ff */
[----:B------:R-:W-:Y:S01]  /*49b0*/  PRMT R159, R88, 0x7610, R159 ;  /* 0x00007610589f7816 */ /* 0x000fe2000000009f */
[----:B------:R-:W-:-:S05]  /*49c0*/  @P2 IMAD.MOV.U32 R88, RZ, RZ, R152 ;  /* 0x000000ffff582224 */ /* 0x000fca00078e0098 */
[----:B------:R0:W-:Y:S04]  /*49d0*/  @P2 STG.E.U16 desc[UR36][R88.64+0x2], R159 ;  /* 0x0000029f58002986 */ /* 0x0001e8000c101524 */
[----:B------:R-:W2:Y:S01]  /*49e0*/  @P3 LDG.E.LTC128B.U16 R160, desc[UR36][R154.64] ;  /* 0x000000249aa03981 */ /* 0x000ea2000c1e1520 */
[----:B------:R-:W-:-:S05]  /*49f0*/  IADD3 R158, P2, R216, R158, RZ ;  /* 0x0000009ed89e7210 */ /* 0x000fca0007f5e0ff */
[----:B0-----:R-:W-:Y:S01]  /*4a00*/  IMAD.X R159, R217, 0x1, R161, P2 ;  /* 0x00000001d99f7824 */ /* 0x001fe200010e06a1 */
[----:B------:R-:W-:Y:S01]  /*4a10*/  ISETP.GT.AND P2, PT, R0, 0x1, P1 ;  /* 0x000000010000780c */ /* 0x000fe20000f44270 */
[----:B------:R-:W-:-:S04]  /*4a20*/  IMAD.WIDE.U32 R158, R20, UR44, R158 ;  /* 0x0000002c149e7c25 */ /* 0x000fc8000f8e009e */
[----:B------:R-:W-:Y:S01]  /*4a30*/  IMAD.IADD R89, R21, 0x1, R159 ;  /* 0x0000000115597824 */ /* 0x000fe200078e029f */
[----:B------:R-:W-:-:S04]  /*4a40*/  LEA R88, P5, R158, R12, 0x1 ;  /* 0x0000000c9e587211 */ /* 0x000fc800078a08ff */
[----:B------:R-:W-:Y:S01]  /*4a50*/  LEA.HI.X R89, R158, R13, R89, 0x1, P5 ;  /* 0x0000000d9e597211 */ /* 0x000fe200028f0c59 */
[----:B--2---:R-:W-:-:S04]  /*4a60*/  IMAD.U32 R156, R160, 0x10000, RZ ;  /* 0x00010000a09c7824 */ /* 0x004fc800078e00ff */
[----:B------:R-:W-:Y:S01]  /*4a70*/  FMUL R157, R156, R19 ;  /* 0x000000139c9d7220 */ /* 0x000fe20000400000 */
[----:B------:R-:W-:-:S03]  /*4a80*/  IADD3 R156, P4, R220, UR4, RZ ;  /* 0x00000004dc9c7c10 */ /* 0x000fc6000ff9e0ff */
[----:B------:R-:W-:-:S05]  /*4a90*/  FFMA R157, R90, R22, R157 ;  /* 0x000000165a9d7223 */ /* 0x000fca000000009d */
[----:B------:R-:W-:Y:S02]  /*4aa0*/  F2FP.BF16.F32.PACK_AB R90, RZ, R157 ;  /* 0x0000009dff5a723e */ /* 0x000fe400000010ff */
[----:B------:R-:W-:Y:S02]  /*4ab0*/  IADD3.X R157, R221, UR5, RZ, P4, !PT ;  /* 0x00000005dd9d7c10 */ /* 0x000fe4000a7fe4ff */
[----:B------:R-:W-:-:S05]  /*4ac0*/  PRMT R155, R90, 0x7610, R155 ;  /* 0x000076105a9b7816 */ /* 0x000fca000000009b */
[----:B------:R0:W-:Y:S04]  /*4ad0*/  @P3 STG.E.U16 desc[UR36][R156.64], R155 ;  /* 0x0000009b9c003986 */ /* 0x0001e8000c101524 */
[----:B------:R-:W2:Y:S01]  /*4ae0*/  @P2 LDG.E.LTC128B.U16 R160, desc[UR36][R88.64+0x2] ;  /* 0x0000022458a02981 */ /* 0x000ea2000c1e1520 */
[----:B------:R-:W-:Y:S01]  /*4af0*/  ISETP.GT.AND P4, PT, R0, 0x8, P0 ;  /* 0x000000080000780c */ /* 0x000fe20000784270 */
[----:B--2---:R-:W-:-:S04]  /*4b00*/  IMAD.U32 R90, R160, 0x10000, RZ ;  /* 0x00010000a05a7824 */ /* 0x004fc800078e00ff */
[----:B------:R-:W-:-:S04]  /*4b10*/  FMUL R90, R90, R19 ;  /* 0x000000135a5a7220 */ /* 0x000fc80000400000 */
[----:B------:R-:W-:Y:S01]  /*4b20*/  FFMA R91, R91, R22, R90 ;  /* 0x000000165b5b7223 */ /* 0x000fe2000000005a */
[----:B------:R-:W-:-:S04]  /*4b30*/  IADD3 R90, P3, R220, UR4, RZ ;  /* 0x00000004dc5a7c10 */ /* 0x000fc8000ff7e0ff */
[----:B------:R-:W-:Y:S02]  /*4b40*/  F2FP.BF16.F32.PACK_AB R154, RZ, R91 ;  /* 0x0000005bff9a723e */ /* 0x000fe400000010ff */
[----:B------:R-:W-:Y:S02]  /*4b50*/  IADD3.X R91, R221, UR5, RZ, P3, !PT ;  /* 0x00000005dd5b7c10 */ /* 0x000fe40009ffe4ff */
[----:B0-----:R-:W-:-:S05]  /*4b60*/  PRMT R157, R154, 0x7610, R157 ;  /* 0x000076109a9d7816 */ /* 0x001fca000000009d */
[----:B------:R0:W-:Y:S04]  /*4b70*/  @P2 STG.E.U16 desc[UR36][R90.64+0x2], R157 ;  /* 0x0000029d5a002986 */ /* 0x0001e8000c101524 */
[----:B------:R-:W2:Y:S01]  /*4b80*/  @P4 LDG.E.LTC128B.U16 R160, desc[UR36][R4.64+0x10] ;  /* 0x0000102404a04981 */ /* 0x000ea2000c1e1520 */
[----:B------:R-:W-:Y:S01]  /*4b90*/  ISETP.GT.AND P2, PT, R0, 0x9, P0 ;  /* 0x000000090000780c */ /* 0x000fe20000744270 */
[----:B0-----:R-:W-:Y:S02]  /*4ba0*/  @P4 IMAD.MOV.U32 R90, RZ, RZ, R152 ;  /* 0x000000ffff5a4224 */ /* 0x001fe400078e0098 */
[----:B------:R-:W-:Y:S02]  /*4bb0*/  @P4 IMAD.MOV.U32 R91, RZ, RZ, R153 ;  /* 0x000000ffff5b4224 */ /* 0x000fe400078e0099 */
[----:B--2---:R-:W-:-:S04]  /*4bc0*/  IMAD.U32 R154, R160, 0x10000, RZ ;  /* 0x00010000a09a7824 */ /* 0x004fc800078e00ff */
[----:B------:R-:W-:-:S04]  /*4bd0*/  FMUL R155, R154, R19 ;  /* 0x000000139a9b7220 */ /* 0x000fc80000400000 */
[----:B------:R-:W-:-:S05]  /*4be0*/  FFMA R155, R92, R22, R155 ;  /* 0x000000165c9b7223 */ /* 0x000fca000000009b */
[----:B------:R-:W-:-:S05]  /*4bf0*/  F2FP.BF16.F32.PACK_AB R155, RZ, R155 ;  /* 0x0000009bff9b723e */ /* 0x000fca00000010ff */
        /* <DEDUP_REMOVED lines=8> */
[----:B------:R-:W-:-:S04]  /*4c80*/  F2FP.BF16.F32.PACK_AB R92, RZ, R92 ;  /* 0x0000005cff5c723e */ /* 0x000fc800000010ff */
[----:B------:R-:W-:-:S05]  /*4c90*/  PRMT R154, R92, 0x7610, R154 ;  /* 0x000076105c9a7816 */ /* 0x000fca000000009a */
[----:B------:R0:W-:Y:S04]  /*4ca0*/  @P2 STG.E.U16 desc[UR36][R90.64+0x12], R154 ;  /* 0x0000129a5a002986 */ /* 0x0001e8000c101524 */
[----:B------:R-:W2:Y:S01]  /*4cb0*/  @P3 LDG.E.LTC128B.U16 R160, desc[UR36][R88.64+0x10] ;  /* 0x0000102458a03981 */ /* 0x000ea2000c1e1520 */
[----:B------:R-:W-:Y:S01]  /*4cc0*/  ISETP.GT.AND P4, PT, R0, 0x9, P1 ;  /* 0x000000090000780c */ /* 0x000fe20000f84270 */
[----:B--2---:R-:W-:-:S04]  /*4cd0*/  IMAD.U32 R92, R160, 0x10000, RZ ;  /* 0x00010000a05c7824 */ /* 0x004fc800078e00ff */
[----:B------:R-:W-:Y:S01]  /*4ce0*/  FMUL R93, R92, R19 ;  /* 0x000000135c5d7220 */ /* 0x000fe20000400000 */
[----:B------:R-:W-:-:S03]  /*4cf0*/  IADD3 R92, P2, R220, UR4, RZ ;  /* 0x00000004dc5c7c10 */ /* 0x000fc6000ff5e0ff */
[----:B------:R-:W-:-:S05]  /*4d00*/  FFMA R93, R94, R22, R93 ;  /* 0x000000165e5d7223 */ /* 0x000fca000000005d */
[----:B0-----:R-:W-:Y:S02]  /*4d10*/  F2FP.BF16.F32.PACK_AB R91, RZ, R93 ;  /* 0x0000005dff5b723e */ /* 0x001fe400000010ff */
[----:B------:R-:W-:-:S05]  /*4d20*/  IADD3.X R93, R221, UR5, RZ, P2, !PT ;  /* 0x00000005dd5d7c10 */ /* 0x000fca00097fe4ff */
        /* <DEDUP_REMOVED lines=8> */
[----:B0-----:R-:W-:-:S05]  /*4db0*/  IADD3.X R91, R221, UR5, RZ, P2, !PT ;  /* 0x00000005dd5b7c10 */ /* 0x001fca00097fe4ff */
        /* <DEDUP_REMOVED lines=496> */
[----:B------:R-:W-:-:S05]  /*6cc0*/  F2FP.BF16.F32.PACK_AB R92, RZ, R92 ;  /* 0x0000005cff5c723e */ /* 0x000fca00000010ff */
[----:B------:R-:W-:Y:S04]  /*6cd0*/  @P0 STG.E.U16 desc[UR36][R152.64+0xf2], R92 ;  /* 0x0000f25c98000986 */ /* 0x000fe8000c101524 */
[----:B------:R-:W0:Y:S01]  /*6ce0*/  @P2 LDG.E.LTC128B.U16 R160, desc[UR36][R88.64+0xf0] ;  /* 0x0000f02458a02981 */ /* 0x000e22000c1e1520 */
[----:B------:R-:W-:Y:S02]  /*6cf0*/  ISETP.GT.AND P1, PT, R0, 0x79, P1 ;  /* 0x000000790000780c */ /* 0x000fe40000f24270 */
[----:B------:R-:W-:Y:S01]  /*6d00*/  IADD3 R4, P0, R220, UR4, RZ ;  /* 0x00000004dc047c10 */ /* 0x000fe2000ff1e0ff */
[----:B0-----:R-:W-:-:S04]  /*6d10*/  IMAD.U32 R90, R160, 0x10000, RZ ;  /* 0x00010000a05a7824 */ /* 0x001fc800078e00ff */
[----:B------:R-:W-:-:S04]  /*6d20*/  FMUL R5, R90, R19 ;  /* 0x000000135a057220 */ /* 0x000fc80000400000 */
[----:B------:R-:W-:-:S05]  /*6d30*/  FFMA R5, R150, R22, R5 ;  /* 0x0000001696057223 */ /* 0x000fca0000000005 */
[----:B------:R-:W-:Y:S02]  /*6d40*/  F2FP.BF16.F32.PACK_AB R90, RZ, R5 ;  /* 0x00000005ff5a723e */ /* 0x000fe400000010ff */
[----:B------:R-:W-:Y:S02]  /*6d50*/  IADD3.X R5, R221, UR5, RZ, P0, !PT ;  /* 0x00000005dd057c10 */ /* 0x000fe400087fe4ff */
[----:B------:R-:W-:-:S05]  /*6d60*/  PRMT R91, R90, 0x7610, R91 ;  /* 0x000076105a5b7816 */ /* 0x000fca000000005b */
[----:B------:R0:W-:Y:S04]  /*6d70*/  @P2 STG.E.U16 desc[UR36][R4.64+0xf0], R91 ;  /* 0x0000f05b04002986 */ /* 0x0001e8000c101524 */
[----:B------:R-:W2:Y:S01]  /*6d80*/  @P1 LDG.E.LTC128B.U16 R160, desc[UR36][R88.64+0xf2] ;  /* 0x0000f22458a01981 */ /* 0x000ea2000c1e1520 */
[----:B------:R-:W-:-:S05]  /*6d90*/  IADD3 R95, P0, R23, 0x100, RZ ;  /* 0x00000100175f7810 */ /* 0x000fca0007f1e0ff */
[----:B------:R-:W-:Y:S01]  /*6da0*/  IMAD.X R23, RZ, RZ, UR9, P0 ;  /* 0x00000009ff177e24 */ /* 0x000fe200080e06ff */
[----:B------:R-:W-:Y:S02]  /*6db0*/  ISETP.GT.AND P0, PT, R3, 0x100, PT ;  /* 0x000001000300780c */ /* 0x000fe40003f04270 */
[----:B0-----:R-:W-:Y:S01]  /*6dc0*/  IADD3 R4, P3, R220, UR4, RZ ;  /* 0x00000004dc047c10 */ /* 0x001fe2000ff7e0ff */
        /* <DEDUP_REMOVED lines=10> */
[----:B------:R-:W-:Y:S02]  /*6e70*/  LEA.HI.X R89, R90, R13, R5, 0x1, P4 ;  /* 0x0000000d5a597211 */ /* 0x000fe400020f0c05 */
[----:B------:R-:W-:Y:S02]  /*6e80*/  IADD3.X R5, R221, UR5, RZ, P3, !PT ;  /* 0x00000005dd057c10 */ /* 0x000fe40009ffe4ff */
[----:B------:R-:W-:-:S05]  /*6e90*/  PRMT R91, R92, 0x7610, R91 ;  /* 0x000076105c5b7816 */ /* 0x000fca000000005b */
[----:B------:R0:W-:Y:S04]  /*6ea0*/  @P1 STG.E.U16 desc[UR36][R4.64+0xf2], R91 ;  /* 0x0000f25b04001986 */ /* 0x0001e8000c101524 */
[----:B------:R-:W2:Y:S01]  /*6eb0*/  @P2 LDG.E.LTC128B.U16 R160, desc[UR36][R88.64] ;  /* 0x0000002458a02981 */ /* 0x000ea2000c1e1520 */
[----:B------:R-:W-:Y:S01]  /*6ec0*/  IMAD.U32 R15, RZ, RZ, UR6 ;  /* 0x00000006ff0f7e24 */ /* 0x000fe2000f8e00ff */
[----:B------:R-:W-:Y:S01]  /*6ed0*/  ISETP.GT.AND P3, PT, R0, 0x1, P0 ;  /* 0x000000010000780c */ /* 0x000fe20000764270 */
[----:B------:R-:W-:Y:S01]  /*6ee0*/  IMAD.U32 R94, RZ, RZ, UR6 ;  /* 0x00000006ff5e7e24 */ /* 0x000fe2000f8e00ff */
[----:B------:R-:W-:Y:S01]  /*6ef0*/  BSSY B1, `(.L_x_40) ;  /* 0x0000013000017945 */ /* 0x000fe20003800000 */
[----:B------:R-:W-:Y:S02]  /*6f00*/  IMAD.U32 R97, RZ, RZ, UR7 ;  /* 0x00000007ff617e24 */ /* 0x000fe4000f8e00ff */
[----:B------:R-:W-:-:S02]  /*6f10*/  IMAD.SHL.U32 R15, R15, 0x200, RZ ;  /* 0x000002000f0f7824 */ /* 0x000fc400078e00ff */
[----:B0-----:R-:W-:-:S03]  /*6f20*/  IMAD.WIDE.U32 R90, R95, R14, R216 ;  /* 0x0000000e5f5a7225 */ /* 0x001fc600078e00d8 */
[----:B-1----:R-:W-:Y:S01]  /*6f30*/  IADD3 R6, P1, R15, R6, RZ ;  /* 0x000000060f067210 */ /* 0x002fe20007f3e0ff */
[----:B------:R-:W-:Y:S02]  /*6f40*/  IMAD.IADD R91, R93, 0x1, R91 ;  /* 0x000000015d5b7824 */ /* 0x000fe400078e025b */
[----:B------:R-:W-:-:S04]  /*6f50*/  IMAD.WIDE.U32 R90, R20, UR44, R90 ;  /* 0x0000002c145a7c25 */ /* 0x000fc8000f8e005a */
[----:B------:R-:W-:Y:S01]  /*6f60*/  IMAD.IADD R5, R21, 0x1, R91 ;  /* 0x0000000115057824 */ /* 0x000fe200078e025b */
[----:B------:R-:W-:-:S04]  /*6f70*/  LEA R4, P4, R90, R12, 0x1 ;  /* 0x0000000c5a047211 */ /* 0x000fc800078808ff */
[----:B------:R-:W-:Y:S01]  /*6f80*/  LEA.HI.X R5, R90, R13, R5, 0x1, P4 ;  /* 0x0000000d5a057211 */ /* 0x000fe200020f0c05 */
[----:B--2---:R-:W-:-:S04]  /*6f90*/  IMAD.U32 R92, R160, 0x10000, RZ ;  /* 0x00010000a05c7824 */ /* 0x004fc800078e00ff */
[----:B------:R-:W-:-:S04]  /*6fa0*/  FMUL R23, R92, R19 ;  /* 0x000000135c177220 */ /* 0x000fc80000400000 */
[----:B------:R-:W-:Y:S01]  /*6fb0*/  FFMA R24, R24, R22, R23 ;  /* 0x0000001618187223 */ /* 0x000fe20000000017 */
[----:B------:R-:W-:-:S04]  /*6fc0*/  SHF.L.U64.HI R23, R94, 0x9, R97 ;  /* 0x000000095e177819 */ /* 0x000fc80000010261 */
[----:B------:R-:W-:Y:S01]  /*6fd0*/  F2FP.BF16.F32.PACK_AB R24, RZ, R24 ;  /* 0x00000018ff18723e */ /* 0x000fe200000010ff */
[----:B------:R-:W-:-:S05]  /*6fe0*/  IMAD.X R7, R23, 0x1, R7, P1 ;  /* 0x0000000117077824 */ /* 0x000fca00008e0607 */
[----:B------:R0:W-:Y:S01]  /*6ff0*/  @P2 STG.E.U16 desc[UR36][R6.64], R24 ;  /* 0x0000001806002986 */ /* 0x0001e2000c101524 */
[----:B------:R-:W-:Y:S05]  /*7000*/  @!P3 BRA `(.L_x_41) ;  /* 0x000000000004b947 */ /* 0x000fea0003800000 */
[----:B------:R1:W5:Y:S02]  /*7010*/  LDG.E.LTC128B.U16 R160, desc[UR36][R4.64+0x2] ;  /* 0x0000022404a07981 */ /* 0x000364000c1e1520 */
.L_x_41:
[----:B------:R-:W-:Y:S05]  /*7020*/  BSYNC B1 ;  /* 0x0000000000017941 */ /* 0x000fea0003800000 */
.L_x_40:
[----:B-----5:R-:W-:Y:S01]  /*7030*/  IMAD.U32 R8, R160, 0x10000, RZ ;  /* 0x00010000a0087824 */ /* 0x020fe200078e00ff */
[----:B------:R-:W-:Y:S01]  /*7040*/  ISETP.GT.AND P1, PT, R3, 0x108, PT ;  /* 0x000001080300780c */ /* 0x000fe20003f24270 */
[----:B------:R-:W-:Y:S01]  /*7050*/  IMAD.WIDE.U32 R218, R95, R14, R218 ;  /* 0x0000000e5fda7225 */ /* 0x000fe200078e00da */
[----:B------:R-:W-:Y:S03]  /*7060*/  BSSY B1, `(.L_x_42) ;  /* 0x0000010000017945 */ /* 0x000fe60003800000 */
[----:B------:R-:W-:Y:S01]  /*7070*/  FMUL R8, R8, R19 ;  /* 0x0000001308087220 */ /* 0x000fe20000400000 */
[----:B------:R-:W-:Y:S01]  /*7080*/  ISETP.GT.AND P2, PT, R0, RZ, P1 ;  /* 0x000000ff0000720c */ /* 0x000fe20000f44270 */
[----:B------:R-:W-:Y:S01]  /*7090*/  IMAD.IADD R93, R93, 0x1, R219 ;  /* 0x000000015d5d7824 */ /* 0x000fe200078e02db */
[----:B------:R-:W-:Y:S01]  /*70a0*/  IADD3 R3, P4, R10, R218, RZ ;  /* 0x000000da0a037210 */ /* 0x000fe20007f9e0ff */
[----:B------:R-:W-:Y:S01]  /*70b0*/  FFMA R8, R25, R22, R8 ;  /* 0x0000001619087223 */ /* 0x000fe20000000008 */
[----:B------:R-:W-:-:S03]  /*70c0*/  IADD3 R10, P5, R216, R218, RZ ;  /* 0x000000dad80a7210 */ /* 0x000fc60007fbe0ff */
[----:B------:R-:W-:Y:S01]  /*70d0*/  IMAD.X R14, R93, 0x1, R9, P4 ;  /* 0x000000015d0e7824 */ /* 0x000fe200020e0609 */
[----:B------:R-:W-:Y:S02]  /*70e0*/  F2FP.BF16.F32.PACK_AB R11, RZ, R8 ;  /* 0x00000008ff0b723e */ /* 0x000fe400000010ff */
[----:B------:R-:W-:Y:S02]  /*70f0*/  LEA R8, P4, R3, R12, 0x1 ;  /* 0x0000000c03087211 */ /* 0x000fe400078808ff */
[----:B0-----:R-:W-:Y:S01]  /*7100*/  PRMT R24, R11, 0x7610, R24 ;  /* 0x000076100b187816 */ /* 0x001fe20000000018 */
[----:B------:R-:W-:Y:S01]  /*7110*/  IMAD.X R11, R217, 0x1, R93, P5 ;  /* 0x00000001d90b7824 */ /* 0x000fe200028e065d */
[----:B------:R-:W-:-:S03]  /*7120*/  LEA.HI.X R9, R3, R13, R14, 0x1, P4 ;  /* 0x0000000d03097211 */ /* 0x000fc600020f0c0e */
[----:B------:R0:W-:Y:S01]  /*7130*/  @P3 STG.E.U16 desc[UR36][R6.64+0x2], R24 ;  /* 0x0000021806003986 */ /* 0x0001e2000c101524 */
[----:B------:R-:W-:Y:S05]  /*7140*/  @!P2 BRA `(.L_x_43) ;  /* 0x000000000004a947 */ /* 0x000fea0003800000 */
[----:B------:R2:W5:Y:S02]  /*7150*/  LDG.E.LTC128B.U16 R160, desc[UR36][R8.64] ;  /* 0x0000002408a07981 */ /* 0x000564000c1e1520 */
.L_x_43:
[----:B------:R-:W-:Y:S05]  /*7160*/  BSYNC B1 ;  /* 0x0000000000017941 */ /* 0x000fea0003800000 */
.L_x_42:
[----:B--2--5:R-:W-:Y:S01]  /*7170*/  IMAD.U32 R8, R160, 0x10000, RZ ;  /* 0x00010000a0087824 */ /* 0x024fe200078e00ff */
[----:B------:R-:W-:Y:S01]  /*7180*/  BSSY B1, `(.L_x_44) ;  /* 0x000000e000017945 */ /* 0x000fe20003800000 */
[----:B------:R-:W-:-:S04]  /*7190*/  IMAD.WIDE.U32 R10, R20, UR44, R10 ;  /* 0x0000002c140a7c25 */ /* 0x000fc8000f8e000a */
[----:B------:R-:W-:Y:S01]  /*71a0*/  FMUL R3, R8, R19 ;  /* 0x0000001308037220 */ /* 0x000fe20000400000 */
[----:B------:R-:W-:Y:S01]  /*71b0*/  IADD3 R8, P3, R15, R220, RZ ;  /* 0x000000dc0f087210 */ /* 0x000fe20007f7e0ff */
[----:B------:R-:W-:Y:S01]  /*71c0*/  IMAD.IADD R21, R21, 0x1, R11 ;  /* 0x0000000115157824 */ /* 0x000fe200078e020b */
[----:B------:R-:W-:Y:S01]  /*71d0*/  LEA R12, P4, R10, R12, 0x1 ;  /* 0x0000000c0a0c7211 */ /* 0x000fe200078808ff */
[----:B------:R-:W-:Y:S02]  /*71e0*/  FFMA R3, R26, R22, R3 ;  /* 0x000000161a037223 */ /* 0x000fe40000000003 */
[----:B------:R-:W-:Y:S01]  /*71f0*/  IMAD.X R9, R23, 0x1, R221, P3 ;  /* 0x0000000117097824 */ /* 0x000fe200018e06dd */
[----:B------:R-:W-:Y:S02]  /*7200*/  LEA.HI.X R13, R10, R13, R21, 0x1, P4 ;  /* 0x0000000d0a0d7211 */ /* 0x000fe400020f0c15 */
[----:B------:R-:W-:Y:S02]  /*7210*/  F2FP.BF16.F32.PACK_AB R3, RZ, R3 ;  /* 0x00000003ff03723e */ /* 0x000fe400000010ff */
[----:B------:R-:W-:-:S03]  /*7220*/  ISETP.GT.AND P4, PT, R0, 0x1, P1 ;  /* 0x000000010000780c */ /* 0x000fc60000f84270 */
[----:B------:R2:W-:Y:S10]  /*7230*/  @P2 STG.E.U16 desc[UR36][R8.64], R3 ;  /* 0x0000000308002986 */ /* 0x0005f4000c101524 */
[----:B------:R-:W-:Y:S05]  /*7240*/  @!P4 BRA `(.L_x_45) ;  /* 0x000000000004c947 */ /* 0x000fea0003800000 */
[----:B------:R3:W5:Y:S02]  /*7250*/  LDG.E.LTC128B.U16 R160, desc[UR36][R12.64+0x2] ;  /* 0x000002240ca07981 */ /* 0x000764000c1e1520 */
.L_x_45:
[----:B------:R-:W-:Y:S05]  /*7260*/  BSYNC B1 ;  /* 0x0000000000017941 */ /* 0x000fea0003800000 */
.L_x_44:
[----:B--2--5:R-:W-:Y:S01]  /*7270*/  IMAD.U32 R8, R160, 0x10000, RZ ;  /* 0x00010000a0087824 */ /* 0x024fe200078e00ff */
[----:B------:R-:W-:Y:S01]  /*7280*/  ISETP.GT.AND P3, PT, R0, 0x8, P0 ;  /* 0x000000080000780c */ /* 0x000fe20000764270 */
[----:B------:R-:W-:Y:S02]  /*7290*/  BSSY B1, `(.L_x_46) ;  /* 0x0000009000017945 */ /* 0x000fe40003800000 */
[----:B------:R-:W-:-:S04]  /*72a0*/  FMUL R8, R8, R19 ;  /* 0x0000001308087220 */ /* 0x000fc80000400000 */
[----:B------:R-:W-:Y:S01]  /*72b0*/  FFMA R27, R27, R22, R8 ;  /* 0x000000161b1b7223 */ /* 0x000fe20000000008 */
[----:B------:R-:W-:-:S04]  /*72c0*/  IADD3 R8, P2, R15, R220, RZ ;  /* 0x000000dc0f087210 */ /* 0x000fc80007f5e0ff */
[----:B------:R-:W-:Y:S01]  /*72d0*/  F2FP.BF16.F32.PACK_AB R27, RZ, R27 ;  /* 0x0000001bff1b723e */ /* 0x000fe200000010ff */
[----:B------:R-:W-:-:S05]  /*72e0*/  IMAD.X R9, R23, 0x1, R221, P2 ;  /* 0x0000000117097824 */ /* 0x000fca00010e06dd */
[----:B------:R2:W-:Y:S01]  /*72f0*/  @P4 STG.E.U16 desc[UR36][R8.64+0x2], R27 ;  /* 0x0000021b08004986 */ /* 0x0005e2000c101524 */
[----:B------:R-:W-:Y:S05]  /*7300*/  @!P3 BRA `(.L_x_47) ;  /* 0x000000000004b947 */ /* 0x000fea0003800000 */
[----:B------:R4:W5:Y:S02]  /*7310*/  LDG.E.LTC128B.U16 R160, desc[UR36][R4.64+0x10] ;  /* 0x0000102404a07981 */ /* 0x000964000c1e1520 */
.L_x_47:
[----:B------:R-:W-:Y:S05]  /*7320*/  BSYNC B1 ;  /* 0x0000000000017941 */ /* 0x000fea0003800000 */
.L_x_46:
[----:B--2--5:R-:W-:Y:S01]  /*7330*/  IMAD.U32 R8, R160, 0x10000, RZ ;  /* 0x00010000a0087824 */ /* 0x024fe200078e00ff */
        /* <DEDUP_REMOVED lines=8> */
.L_x_49:
[----:B------:R-:W-:Y:S05]  /*73c0*/  BSYNC B1 ;  /* 0x0000000000017941 */ /* 0x000fea0003800000 */
.L_x_48:
[----:B-----5:R-:W-:Y:S01]  /*73d0*/  IMAD.U32 R8, R160, 0x10000, RZ ;  /* 0x00010000a0087824 */ /* 0x020fe200078e00ff */
        /* <DEDUP_REMOVED lines=8> */
.L_x_51:
[----:B------:R-:W-:Y:S05]  /*7460*/  BSYNC B1 ;  /* 0x0000000000017941 */ /* 0x000fea0003800000 */
.L_x_50:
[----:B0----5:R-:W-:Y:S01]  /*7470*/  IMAD.U32 R8, R160, 0x10000, RZ ;  /* 0x00010000a0087824 */ /* 0x021fe200078e00ff */
[----:B------:R-:W-:Y:S01]  /*7480*/  ISETP.GT.AND P4, PT, R0, 0x9, P1 ;  /* 0x000000090000780c */ /* 0x000fe20000f84270 */
[----:B------:R-:W-:Y:S02]  /*7490*/  BSSY B1, `(.L_x_52) ;  /* 0x0000009000017945 */ /* 0x000fe40003800000 */
[----:B--2---:R-:W-:Y:S01]  /*74a0*/  FMUL R3, R8, R19 ;  /* 0x0000001308037220 */ /* 0x004fe20000400000 */
[----:B------:R-:W-:-:S03]  /*74b0*/  IADD3 R8, P2, R220, R15, RZ ;  /* 0x0000000fdc087210 */ /* 0x000fc60007f5e0ff */
[----:B------:R-:W-:Y:S02]  /*74c0*/  FFMA R3, R30, R22, R3 ;  /* 0x000000161e037223 */ /* 0x000fe40000000003 */
[----:B------:R-:W-:-:S03]  /*74d0*/  IMAD.X R9, R221, 0x1, R23, P2 ;  /* 0x00000001dd097824 */ /* 0x000fc600010e0617 */
[----:B------:R-:W-:-:S05]  /*74e0*/  F2FP.BF16.F32.PACK_AB R3, RZ, R3 ;  /* 0x00000003ff03723e */ /* 0x000fca00000010ff */
[----:B------:R0:W-:Y:S01]  /*74f0*/  @P3 STG.E.U16 desc[UR36][R8.64+0x10], R3 ;  /* 0x0000100308003986 */ /* 0x0001e2000c101524 */
[----:B------:R-:W-:Y:S05]  /*7500*/  @!P4 BRA `(.L_x_53) ;  /* 0x000000000004c947 */ /* 0x000fea0003800000 */
[----:B------:R2:W5:Y:S02]  /*7510*/  LDG.E.LTC128B.U16 R160, desc[UR36][R12.64+0x12] ;  /* 0x000012240ca07981 */ /* 0x000564000c1e1520 */
.L_x_53:
[----:B------:R-:W-:Y:S05]  /*7520*/  BSYNC B1 ;  /* 0x0000000000017941 */ /* 0x000fea0003800000 */
.L_x_52:
[----:B0----5:R-:W-:Y:S01]  /*7530*/  IMAD.U32 R8, R160, 0x10000, RZ ;  /* 0x00010000a0087824 */ /* 0x021fe200078e00ff */
        /* <DEDUP_REMOVED lines=10> */
.L_x_55:
[----:B------:R-:W-:Y:S05]  /*75e0*/  BSYNC B1 ;  /* 0x0000000000017941 */ /* 0x000fea0003800000 */
.L_x_54:
[----:B0----5:R-:W-:Y:S01]  /*75f0*/  IMAD.U32 R8, R160, 0x10000, RZ ;  /* 0x00010000a0087824 */ /* 0x021fe200078e00ff */
        /* <DEDUP_REMOVED lines=8> */
.L_x_57:
[----:B------:R-:W-:Y:S05]  /*7680*/  BSYNC B1 ;  /* 0x0000000000017941 */ /* 0x000fea0003800000 */
.L_x_56:
        /* <DEDUP_REMOVED lines=9> */
.L_x_59:
[----:B------:R-:W-:Y:S05]  /*7720*/  BSYNC B1 ;  /* 0x0000000000017941 */ /* 0x000fea0003800000 */
.L_x_58:
[----:B0----5:R-:W-:Y:S01]  /*7730*/  IMAD.U32 R8, R160, 0x10000, RZ ;  /* 0x00010000a0087824 */ /* 0x021fe200078e00ff */
[----:B------:R-:W-:Y:S01]  /*7740*/  ISETP.GT.AND P4, PT, R0, 0x11, P1 ;  /* 0x000000110000780c */ /* 0x000fe20000f84270 */
[----:B------:R-:W-:Y:S02]  /*7750*/  BSSY B1, `(.L_x_60) ;  /* 0x0000009000017945 */ /* 0x000fe40003800000 */
[----:B------:R-:W-:Y:S01]  /*7760*/  FMUL R3, R8, R19 ;  /* 0x0000001308037220 */ /* 0x000fe20000400000 */
[----:B------:R-:W-:-:S03]  /*7770*/  IADD3 R8, P2, R220, R15, RZ ;  /* 0x0000000fdc087210 */ /* 0x000fc60007f5e0ff */
[----:B------:R-:W-:Y:S02]  /*7780*/  FFMA R3, R34, R22, R3 ;  /* 0x0000001622037223 */ /* 0x000fe40000000003 */
[----:B------:R-:W-:-:S03]  /*7790*/  IMAD.X R9, R221, 0x1, R23, P2 ;  /* 0x00000001dd097824 */ /* 0x000fc600010e0617 */
[----:B------:R-:W-:-:S05]  /*77a0*/  F2FP.BF16.F32.PACK_AB R3, RZ, R3 ;  /* 0x00000003ff03723e */ /* 0x000fca00000010ff */
[----:B------:R0:W-:Y:S01]  /*77b0*/  @P3 STG.E.U16 desc[UR36][R8.64+0x20], R3 ;  /* 0x0000200308003986 */ /* 0x0001e2000c101524 */
[----:B------:R-:W-:Y:S05]  /*77c0*/  @!P4 BRA `(.L_x_61) ;  /* 0x000000000004c947 */ /* 0x000fea0003800000 */
[----:B------:R0:W5:Y:S02]  /*77d0*/  LDG.E.LTC128B.U16 R160, desc[UR36][R12.64+0x22] ;  /* 0x000022240ca07981 */ /* 0x000164000c1e1520 */
.L_x_61:
[----:B------:R-:W-:Y:S05]  /*77e0*/  BSYNC B1 ;  /* 0x0000000000017941 */ /* 0x000fea0003800000 */
.L_x_60:
        /* <DEDUP_REMOVED lines=11> */
.L_x_63:
[----:B------:R-:W-:Y:S05]  /*78a0*/  BSYNC B1 ;  /* 0x0000000000017941 */ /* 0x000fea0003800000 */
.L_x_62:
        /* <DEDUP_REMOVED lines=9> */
.L_x_65:
[----:B------:R-:W-:Y:S05]  /*7940*/  BSYNC B1 ;  /* 0x0000000000017941 */ /* 0x000fea0003800000 */
.L_x_64:
        /* <DEDUP_REMOVED lines=9> */
.L_x_67:
[----:B------:R-:W-:Y:S05]  /*79e0*/  BSYNC B1 ;  /* 0x0000000000017941 */ /* 0x000fea0003800000 */
.L_x_66:
        /* <DEDUP_REMOVED lines=11> */
.L_x_69:
[----:B------:R-:W-:Y:S05]  /*7aa0*/  BSYNC B1 ;  /* 0x0000000000017941 */ /* 0x000fea0003800000 */
.L_x_68:
        /* <DEDUP_REMOVED lines=11> */
.L_x_71:
[----:B------:R-:W-:Y:S05]  /*7b60*/  BSYNC B1 ;  /* 0x0000000000017941 */ /* 0x000fea0003800000 */
.L_x_70:
        /* <DEDUP_REMOVED lines=9> */
.L_x_73:
[----:B------:R-:W-:Y:S05]  /*7c00*/  BSYNC B1 ;  /* 0x0000000000017941 */ /* 0x000fea0003800000 */
.L_x_72:
        /* <DEDUP_REMOVED lines=9> */
.L_x_75:
[----:B------:R-:W-:Y:S05]  /*7ca0*/  BSYNC B1 ;  /* 0x0000000000017941 */ /* 0x000fea0003800000 */
.L_x_74:
        /* <DEDUP_REMOVED lines=11> */
.L_x_77:
[----:B------:R-:W-:Y:S05]  /*7d60*/  BSYNC B1 ;  /* 0x0000000000017941 */ /* 0x000fea0003800000 */
.L_x_76:
        /* <DEDUP_REMOVED lines=11> */
.L_x_79:
[----:B------:R-:W-:Y:S05]  /*7e20*/  BSYNC B1 ;  /* 0x0000000000017941 */ /* 0x000fea0003800000 */
.L_x_78:
        /* <DEDUP_REMOVED lines=9> */
.L_x_81:
[----:B------:R-:W-:Y:S05]  /*7ec0*/  BSYNC B1 ;  /* 0x0000000000017941 */ /* 0x000fea0003800000 */
.L_x_80:
        /* <DEDUP_REMOVED lines=9> */
.L_x_83:
[----:B------:R-:W-:Y:S05]  /*7f60*/  BSYNC B1 ;  /* 0x0000000000017941 */ /* 0x000fea0003800000 */
.L_x_82:
        /* <DEDUP_REMOVED lines=11> */
.L_x_85:
[----:B------:R-:W-:Y:S05]  /*8020*/  BSYNC B1 ;  /* 0x0000000000017941 */ /* 0x000fea0003800000 */
.L_x_84:
        /* <DEDUP_REMOVED lines=11> */
.L_x_87:
[----:B------:R-:W-:Y:S05]  /*80e0*/  BSYNC B1 ;  /* 0x0000000000017941 */ /* 0x000fea0003800000 */
.L_x_86:
        /* <DEDUP_REMOVED lines=9> */
.L_x_89:
[----:B------:R-:W-:Y:S05]  /*8180*/  BSYNC B1 ;  /* 0x0000000000017941 */ /* 0x000fea0003800000 */
.L_x_88:
        /* <DEDUP_REMOVED lines=9> */
.L_x_91:
[----:B------:R-:W-:Y:S05]  /*8220*/  BSYNC B1 ;  /* 0x0000000000017941 */ /* 0x000fea0003800000 */
.L_x_90:
        /* <DEDUP_REMOVED lines=11> */
.L_x_93:
[----:B------:R-:W-:Y:S05]  /*82e0*/  BSYNC B1 ;  /* 0x0000000000017941 */ /* 0x000fea0003800000 */
.L_x_92:
        /* <DEDUP_REMOVED lines=11> */
.L_x_95:
[----:B------:R-:W-:Y:S05]  /*83a0*/  BSYNC B1 ;  /* 0x0000000000017941 */ /* 0x000fea0003800000 */
.L_x_94:
        /* <DEDUP_REMOVED lines=9> */
.L_x_97:
[----:B------:R-:W-:Y:S05]  /*8440*/  BSYNC B1 ;  /* 0x0000000000017941 */ /* 0x000fea0003800000 */
.L_x_96:
        /* <DEDUP_REMOVED lines=9> */
.L_x_99:
[----:B------:R-:W-:Y:S05]  /*84e0*/  BSYNC B1 ;  /* 0x0000000000017941 */ /* 0x000fea0003800000 */
.L_x_98:
        /* <DEDUP_REMOVED lines=11> */
.L_x_101:
[----:B------:R-:W-:Y:S05]  /*85a0*/  BSYNC B1 ;  /* 0x0000000000017941 */ /* 0x000fea0003800000 */
.L_x_100:
        /* <DEDUP_REMOVED lines=11> */
.L_x_103:
[----:B------:R-:W-:Y:S05]  /*8660*/  BSYNC B1 ;  /* 0x0000000000017941 */ /* 0x000fea0003800000 */
.L_x_102:
        /* <DEDUP_REMOVED lines=9> */
.L_x_105:
[----:B------:R-:W-:Y:S05]  /*8700*/  BSYNC B1 ;  /* 0x0000000000017941 */ /* 0x000fea0003800000 */
.L_x_104:
        /* <DEDUP_REMOVED lines=9> */
.L_x_107:
[----:B------:R-:W-:Y:S05]  /*87a0*/  BSYNC B1 ;  /* 0x0000000000017941 */ /* 0x000fea0003800000 */
.L_x_106:
        /* <DEDUP_REMOVED lines=11> */
.L_x_109:
[----:B------:R-:W-:Y:S05]  /*8860*/  BSYNC B1 ;  /* 0x0000000000017941 */ /* 0x000fea0003800000 */
.L_x_108:
        /* <DEDUP_REMOVED lines=11> */
.L_x_111:
[----:B------:R-:W-:Y:S05]  /*8920*/  BSYNC B1 ;  /* 0x0000000000017941 */ /* 0x000fea0003800000 */
.L_x_110:
        /* <DEDUP_REMOVED lines=9> */
.L_x_113:
[----:B------:R-:W-:Y:S05]  /*89c0*/  BSYNC B1 ;  /* 0x0000000000017941 */ /* 0x000fea0003800000 */
.L_x_112:
        /* <DEDUP_REMOVED lines=9> */
.L_x_115:
[----:B------:R-:W-:Y:S05]  /*8a60*/  BSYNC B1 ;  /* 0x0000000000017941 */ /* 0x000fea0003800000 */
.L_x_114:
        /* <DEDUP_REMOVED lines=11> */
.L_x_117:
[----:B------:R-:W-:Y:S05]  /*8b20*/  BSYNC B1 ;  /* 0x0000000000017941 */ /* 0x000fea0003800000 */
.L_x_116:
        /* <DEDUP_REMOVED lines=11> */
.L_x_119:
[----:B------:R-:W-:Y:S05]  /*8be0*/  BSYNC B1 ;  /* 0x0000000000017941 */ /* 0x000fea0003800000 */
.L_x_118:
        /* <DEDUP_REMOVED lines=9> */
.L_x_121:
[----:B------:R-:W-:Y:S05]  /*8c80*/  BSYNC B1 ;  /* 0x0000000000017941 */ /* 0x000fea0003800000 */
.L_x_120:
        /* <DEDUP_REMOVED lines=9> */
.L_x_123:
[----:B------:R-:W-:Y:S05]  /*8d20*/  BSYNC B1 ;  /* 0x0000000000017941 */ /* 0x000fea0003800000 */
.L_x_122:
        /* <DEDUP_REMOVED lines=11> */
.L_x_125:
[----:B------:R-:W-:Y:S05]  /*8de0*/  BSYNC B1 ;  /* 0x0000000000017941 */ /* 0x000fea0003800000 */
.L_x_124:
        /* <DEDUP_REMOVED lines=11> */
.L_x_127:
[----:B------:R-:W-:Y:S05]  /*8ea0*/  BSYNC B1 ;  /* 0x0000000000017941 */ /* 0x000fea0003800000 */
.L_x_126:
        /* <DEDUP_REMOVED lines=9> */
.L_x_129:
[----:B------:R-:W-:Y:S05]  /*8f40*/  BSYNC B1 ;  /* 0x0000000000017941 */ /* 0x000fea0003800000 */
.L_x_128:
        /* <DEDUP_REMOVED lines=9> */
.L_x_131:
[----:B------:R-:W-:Y:S05]  /*8fe0*/  BSYNC B1 ;  /* 0x0000000000017941 */ /* 0x000fea0003800000 */
.L_x_130:
        /* <DEDUP_REMOVED lines=11> */
.L_x_133:
[----:B------:R-:W-:Y:S05]  /*90a0*/  BSYNC B1 ;  /* 0x0000000000017941 */ /* 0x000fea0003800000 */
.L_x_132:
        /* <DEDUP_REMOVED lines=11> */
.L_x_135:
[----:B------:R-:W-:Y:S05]  /*9160*/  BSYNC B1 ;  /* 0x0000000000017941 */ /* 0x000fea0003800000 */
.L_x_134:
        /* <DEDUP_REMOVED lines=9> */
.L_x_137:
[----:B------:R-:W-:Y:S05]  /*9200*/  BSYNC B1 ;  /* 0x0000000000017941 */ /* 0x000fea0003800000 */
.L_x_136:
        /* <DEDUP_REMOVED lines=9> */
.L_x_139:
[----:B------:R-:W-:Y:S05]  /*92a0*/  BSYNC B1 ;  /* 0x0000000000017941 */ /* 0x000fea0003800000 */
.L_x_138:
        /* <DEDUP_REMOVED lines=11> */
.L_x_141:
[----:B------:R-:W-:Y:S05]  /*9360*/  BSYNC B1 ;  /* 0x0000000000017941 */ /* 0x000fea0003800000 */
.L_x_140:
        /* <DEDUP_REMOVED lines=11> */
.L_x_143:
[----:B------:R-:W-:Y:S05]  /*9420*/  BSYNC B1 ;  /* 0x0000000000017941 */ /* 0x000fea0003800000 */
.L_x_142:
        /* <DEDUP_REMOVED lines=9> */
.L_x_145:
[----:B------:R-:W-:Y:S05]  /*94c0*/  BSYNC B1 ;  /* 0x0000000000017941 */ /* 0x000fea0003800000 */
.L_x_144:
        /* <DEDUP_REMOVED lines=9> */
.L_x_147:
[----:B------:R-:W-:Y:S05]  /*9560*/  BSYNC B1 ;  /* 0x0000000000017941 */ /* 0x000fea0003800000 */
.L_x_146:
        /* <DEDUP_REMOVED lines=11> */
.L_x_149:
[----:B------:R-:W-:Y:S05]  /*9620*/  BSYNC B1 ;  /* 0x0000000000017941 */ /* 0x000fea0003800000 */
.L_x_148:
        /* <DEDUP_REMOVED lines=11> */
.L_x_151:
[----:B------:R-:W-:Y:S05]  /*96e0*/  BSYNC B1 ;  /* 0x0000000000017941 */ /* 0x000fea0003800000 */
.L_x_150:
        /* <DEDUP_REMOVED lines=9> */
.L_x_153:
[----:B------:R-:W-:Y:S05]  /*9780*/  BSYNC B1 ;  /* 0x0000000000017941 */ /* 0x000fea0003800000 */
.L_x_152:
        /* <DEDUP_REMOVED lines=9> */
.L_x_155:
[----:B------:R-:W-:Y:S05]  /*9820*/  BSYNC B1 ;  /* 0x0000000000017941 */ /* 0x000fea0003800000 */
.L_x_154:
        /* <DEDUP_REMOVED lines=11> */
.L_x_157:
[----:B------:R-:W-:Y:S05]  /*98e0*/  BSYNC B1 ;  /* 0x0000000000017941 */ /* 0x000fea0003800000 */
.L_x_156:
        /* <DEDUP_REMOVED lines=11> */
.L_x_159:
[----:B------:R-:W-:Y:S05]  /*99a0*/  BSYNC B1 ;  /* 0x0000000000017941 */ /* 0x000fea0003800000 */
.L_x_158:
        /* <DEDUP_REMOVED lines=9> */
.L_x_161:
[----:B------:R-:W-:Y:S05]  /*9a40*/  BSYNC B1 ;  /* 0x0000000000017941 */ /* 0x000fea0003800000 */
.L_x_160:
[----:B01--45:R-:W-:Y:S01]  /*9a50*/  IMAD.U32 R4, R160, 0x10000, RZ ;  /* 0x00010000a0047824 */ /* 0x033fe200078e00ff */
        /* <DEDUP_REMOVED lines=8> */
.L_x_163:
[----:B------:R-:W-:Y:S05]  /*9ae0*/  BSYNC B1 ;  /* 0x0000000000017941 */ /* 0x000fea0003800000 */
.L_x_162:
        /* <DEDUP_REMOVED lines=11> */
.L_x_165:
[----:B------:R-:W-:Y:S05]  /*9ba0*/  BSYNC B1 ;  /* 0x0000000000017941 */ /* 0x000fea0003800000 */
.L_x_164:
[----:B------:R-:W-:Y:S05]  /*9bb0*/  @!P1 BRA `(.L_x_166) ;  /* 0x0000003800709947 */ /* 0x000fea0003800000 */
[----:B-----5:R-:W-:Y:S01]  /*9bc0*/  IMAD.U32 R160, R160, 0x10000, RZ ;  /* 0x00010000a0a07824 */ /* 0x020fe200078e00ff */
[----:B0-----:R-:W-:-:S03]  /*9bd0*/  IADD3 R4, P0, R220, R15, RZ ;  /* 0x0000000fdc047210 */ /* 0x001fc60007f1e0ff */
[----:B------:R-:W-:Y:S02]  /*9be0*/  FMUL R160, R160, R19 ;  /* 0x00000013a0a07220 */ /* 0x000fe40000400000 */
[----:B------:R-:W-:Y:S02]  /*9bf0*/  IMAD.X R5, R221, 0x1, R23, P0 ;  /* 0x00000001dd057824 */ /* 0x000fe400000e0617 */
[----:B------:R-:W-:-:S05]  /*9c00*/  FFMA R160, R87, R22, R160 ;  /* 0x0000001657a07223 */ /* 0x000fca00000000a0 */
[----:B------:R-:W-:-:S05]  /*9c10*/  F2FP.BF16.F32.PACK_AB R160, RZ, R160 ;  /* 0x000000a0ffa0723e */ /* 0x000fca00000010ff */
[----:B------:R0:W-:Y:S01]  /*9c20*/  STG.E.U16 desc[UR36][R4.64+0xf2], R160 ;  /* 0x0000f2a004007986 */ /* 0x0001e2000c101524 */
[----:B------:R-:W-:Y:S05]  /*9c30*/  BRA `(.L_x_166) ;  /* 0x0000003800507947 */ /* 0x000fea0003800000 */
.L_x_29:
[-C--:B------:R-:W-:Y:S01]  /*9c40*/  FMUL R5, R152, R22.reuse ;  /* 0x0000001698057220 */ /* 0x080fe20000400000 */
[----:B------:R-:W-:Y:S01]  /*9c50*/  ULDC.64 UR4, c[0x0][0x5c0] ;  /* 0x0001700000047ab9 */ /* 0x000fe20000000a00 */
[----:B------:R-:W-:Y:S01]  /*9c60*/  ISETP.GT.AND P6, PT, R0, 0x1, P1 ;  /* 0x000000010000780c */ /* 0x000fe20000fc4270 */
[-C--:B------:R-:W-:Y:S01]  /*9c70*/  FMUL R153, R153, R22.reuse ;  /* 0x0000001699997220 */ /* 0x080fe20000400000 */
[----:B------:R-:W-:Y:S01]  /*9c80*/  LEA R6, P0, R4, UR4, 0x1 ;  /* 0x0000000404067c11 */ /* 0x000fe2000f8008ff */
[----:B------:R-:W-:Y:S01]  /*9c90*/  USHF.L.U64.HI UR4, UR6, 0x4, UR7 ;  /* 0x0000000406047899 */ /* 0x000fe20008010207 */
[----:B------:R-:W-:Y:S01]  /*9ca0*/  F2FP.BF16.F32.PACK_AB R5, RZ, R5 ;  /* 0x00000005ff05723e */ /* 0x000fe200000010ff */
[-C--:B------:R-:W-:Y:S01]  /*9cb0*/  FMUL R154, R154, R22.reuse ;  /* 0x000000169a9a7220 */ /* 0x080fe20000400000 */
[----:B------:R-:W-:Y:S01]  /*9cc0*/  LEA.HI.X R7, R4, UR5, R223, 0x1, P0 ;  /* 0x0000000504077c11 */ /* 0x000fe200080f0cdf */
[-C--:B------:R-:W-:Y:S01]  /*9cd0*/  FMUL R155, R155, R22.reuse ;  /* 0x000000169b9b7220 */ /* 0x080fe20000400000 */
[----:B------:R-:W-:Y:S01]  /*9ce0*/  PRMT R4, R5, 0x7610, R4 ;  /* 0x0000761005047816 */ /* 0x000fe20000000004 */
[----:B------:R-:W-:Y:S01]  /*9cf0*/  IMAD.U32 R5, RZ, RZ, UR6 ;  /* 0x00000006ff057e24 */ /* 0x000fe2000f8e00ff */
[----:B------:R-:W-:Y:S01]  /*9d00*/  ISETP.GT.AND P0, PT, R3, 0x8, PT ;  /* 0x000000080300780c */ /* 0x000fe20003f04270 */
[-C--:B------:R-:W-:Y:S01]  /*9d10*/  FMUL R156, R156, R22.reuse ;  /* 0x000000169c9c7220 */ /* 0x080fe20000400000 */
[----:B------:R-:W-:Y:S01]  /*9d20*/  F2FP.BF16.F32.PACK_AB R153, RZ, R153 ;  /* 0x00000099ff99723e */ /* 0x000fe200000010ff */
[----:B------:R0:W-:Y:S01]  /*9d30*/  @P2 STG.E.U16 desc[UR36][R6.64], R4 ;  /* 0x0000000406002986 */ /* 0x0001e2000c101524 */
[C---:B------:R-:W-:Y:S01]  /*9d40*/  ISETP.GT.AND P3, PT, R0.reuse, RZ, P0 ;  /* 0x000000ff0000720c */ /* 0x040fe20000764270 */
[-C--:B------:R-:W-:Y:S01]  /*9d50*/  FMUL R157, R157, R22.reuse ;  /* 0x000000169d9d7220 */ /* 0x080fe20000400000 */
[C---:B------:R-:W-:Y:S01]  /*9d60*/  ISETP.GT.AND P4, PT, R0.reuse, 0x1, P0 ;  /* 0x000000010000780c */ /* 0x040fe20000784270 */
[----:B------:R-:W-:Y:S01]  /*9d70*/  @P6 STG.E.U16 desc[UR36][R6.64+0x2], R153 ;  /* 0x0000029906006986 */ /* 0x000fe2000c101524 */
[----:B------:R-:W-:Y:S01]  /*9d80*/  ISETP.GT.AND P2, PT, R0, 0x8, P1 ;  /* 0x000000080000780c */ /* 0x000fe20000f44270 */
[----:B------:R-:W-:Y:S01]  /*9d90*/  FMUL R158, R158, R22 ;  /* 0x000000169e9e7220 */ /* 0x000fe20000400000 */
[----:B------:R-:W-:Y:S01]  /*9da0*/  F2FP.BF16.F32.PACK_AB R154, RZ, R154 ;  /* 0x0000009aff9a723e */ /* 0x000fe200000010ff */
[-C--:B------:R-:W-:Y:S01]  /*9db0*/  FMUL R159, R159, R22.reuse ;  /* 0x000000169f9f7220 */ /* 0x080fe20000400000 */
[----:B------:R-:W-:Y:S01]  /*9dc0*/  F2FP.BF16.F32.PACK_AB R155, RZ, R155 ;  /* 0x0000009bff9b723e */ /* 0x000fe200000010ff */
[----:B------:R-:W-:Y:S01]  /*9dd0*/  FMUL R160, R160, R22 ;  /* 0x00000016a0a07220 */ /* 0x000fe20000400000 */
[----:B------:R-:W-:Y:S01]  /*9de0*/  F2FP.BF16.F32.PACK_AB R156, RZ, R156 ;  /* 0x0000009cff9c723e */ /* 0x000fe200000010ff */
[----:B------:R-:W-:Y:S01]  /*9df0*/  FMUL R161, R161, R22 ;  /* 0x00000016a1a17220 */ /* 0x000fe20000400000 */
[----:B0-----:R-:W-:Y:S01]  /*9e00*/  LEA R4, P5, R5, R6, 0x4 ;  /* 0x0000000605047211 */ /* 0x001fe200078a20ff */
[-C--:B------:R-:W-:Y:S01]  /*9e10*/  FMUL R162, R162, R22.reuse ;  /* 0x00000016a2a27220 */ /* 0x080fe20000400000 */
[----:B------:R-:W-:Y:S01]  /*9e20*/  F2FP.BF16.F32.PACK_AB R157, RZ, R157 ;  /* 0x0000009dff9d723e */ /* 0x000fe200000010ff */
[-C--:B------:R-:W-:Y:S01]  /*9e30*/  FMUL R163, R163, R22.reuse ;  /* 0x00000016a3a37220 */ /* 0x080fe20000400000 */
[----:B------:R-:W-:Y:S01]  /*9e40*/  IADD3.X R5, R7, UR4, RZ, P5, !PT ;  /* 0x0000000407057c10 */ /* 0x000fe2000affe4ff */
[-C--:B------:R-:W-:Y:S01]  /*9e50*/  FMUL R164, R164, R22.reuse ;  /* 0x00000016a4a47220 */ /* 0x080fe20000400000 */
[C---:B------:R-:W-:Y:S01]  /*9e60*/  ISETP.GT.AND P5, PT, R0.reuse, 0x10, P1 ;  /* 0x000000100000780c */ /* 0x040fe20000fa4270 */
[----:B------:R-:W-:Y:S01]  /*9e70*/  FMUL R165, R165, R22 ;  /* 0x00000016a5a57220 */ /* 0x000fe20000400000 */
[----:B------:R-:W-:Y:S01]  /*9e80*/  F2FP.BF16.F32.PACK_AB R158, RZ, R158 ;  /* 0x0000009eff9e723e */ /* 0x000fe200000010ff */
[----:B------:R-:W-:Y:S01]  /*9e90*/  @P3 STG.E.U16 desc[UR36][R4.64], R154 ;  /* 0x0000009a04003986 */ /* 0x000fe2000c101524 */
[----:B------:R-:W-:Y:S01]  /*9ea0*/  ISETP.GT.AND P3, PT, R0, 0x9, P0 ;  /* 0x000000090000780c */ /* 0x000fe20000764270 */
[-C--:B------:R-:W-:Y:S01]  /*9eb0*/  FMUL R166, R166, R22.reuse ;  /* 0x00000016a6a67220 */ /* 0x080fe20000400000 */
[----:B------:R-:W-:Y:S01]  /*9ec0*/  F2FP.BF16.F32.PACK_AB R159, RZ, R159 ;  /* 0x0000009fff9f723e */ /* 0x000fe200000010ff */
[----:B------:R-:W-:Y:S01]  /*9ed0*/  @P4 STG.E.U16 desc[UR36][R4.64+0x2], R155 ;  /* 0x0000029b04004986 */ /* 0x000fe2000c101524 */
[C---:B------:R-:W-:Y:S01]  /*9ee0*/  ISETP.GT.AND P4, PT, R0.reuse, 0x9, P1 ;  /* 0x000000090000780c */ /* 0x040fe20000f84270 */
[----:B------:R-:W-:Y:S01]  /*9ef0*/  FMUL R167, R167, R22 ;  /* 0x00000016a7a77220 */ /* 0x000fe20000400000 */
[----:B------:R-:W-:Y:S01]  /*9f00*/  F2FP.BF16.F32.PACK_AB R160, RZ, R160 ;  /* 0x000000a0ffa0723e */ /* 0x000fe200000010ff */
[----:B------:R-:W-:Y:S01]  /*9f10*/  @P2 STG.E.U16 desc[UR36][R6.64+0x10], R156 ;  /* 0x0000109c06002986 */ /* 0x000fe2000c101524 */
[----:B------:R-:W-:Y:S01]  /*9f20*/  ISETP.GT.AND P2, PT, R0, 0x8, P0 ;  /* 0x000000080000780c */ /* 0x000fe20000744270 */
[-C--:B------:R-:W-:Y:S01]  /*9f30*/  FMUL R168, R168, R22.reuse ;  /* 0x00000016a8a87220 */ /* 0x080fe20000400000 */
[----:B------:R-:W-:Y:S01]  /*9f40*/  F2FP.BF16.F32.PACK_AB R161, RZ, R161 ;  /* 0x000000a1ffa1723e */ /* 0x000fe200000010ff */
[----:B------:R-:W-:Y:S01]  /*9f50*/  FMUL R169, R169, R22 ;  /* 0x00000016a9a97220 */ /* 0x000fe20000400000 */
[----:B------:R-:W-:Y:S01]  /*9f60*/  F2FP.BF16.F32.PACK_AB R162, RZ, R162 ;  /* 0x000000a2ffa2723e */ /* 0x000fe200000010ff */
[-C--:B------:R-:W-:Y:S01]  /*9f70*/  FMUL R170, R170, R22.reuse ;  /* 0x00000016aaaa7220 */ /* 0x080fe20000400000 */
[----:B------:R-:W-:Y:S01]  /*9f80*/  F2FP.BF16.F32.PACK_AB R163, RZ, R163 ;  /* 0x000000a3ffa3723e */ /* 0x000fe200000010ff */
        /* <DEDUP_REMOVED lines=171> */
[C---:B------:R-:W-:Y:S01]  /*aa40*/  ISETP.GT.AND P3, PT, R0.reuse, 0x61, P0 ;  /* 0x000000610000780c */ /* 0x040fe20000764270 */
[----:B------:R-:W-:Y:S01]  /*aa50*/  USHF.L.U32 UR5, UR6, 0x8, URZ ;  /* 0x0000000806057899 */ /* 0x000fe2000800063f */
[----:B------:R-:W-:Y:S01]  /*aa60*/  F2FP.BF16.F32.PACK_AB R207, RZ, R207 ;  /* 0x000000cfffcf723e */ /* 0x000fe200000010ff */
[----:B------:R-:W-:Y:S01]  /*aa70*/  @P5 STG.E.U16 desc[UR36][R6.64+0xc0], R200 ;  /* 0x0000c0c806005986 */ /* 0x000fe2000c101524 */
[----:B------:R-:W-:Y:S01]  /*aa80*/  ISETP.GT.AND P5, PT, R0, 0x68, P1 ;  /* 0x000000680000780c */ /* 0x000fe20000fa4270 */
[----:B------:R-:W-:Y:S01]  /*aa90*/  FMUL R214, R214, R22 ;  /* 0x00000016d6d67220 */ /* 0x000fe20000400000 */
[----:B------:R-:W-:Y:S01]  /*aaa0*/  F2FP.BF16.F32.PACK_AB R208, RZ, R208 ;  /* 0x000000d0ffd0723e */ /* 0x000fe200000010ff */
[----:B------:R-:W-:Y:S01]  /*aab0*/  @P4 STG.E.U16 desc[UR36][R6.64+0xc2], R201 ;  /* 0x0000c2c906004986 */ /* 0x000fe2000c101524 */
[C---:B------:R-:W-:Y:S01]  /*aac0*/  ISETP.GT.AND P4, PT, R0.reuse, 0x69, P1 ;  /* 0x000000690000780c */ /* 0x040fe20000f84270 */
[----:B------:R-:W-:Y:S01]  /*aad0*/  FMUL R215, R215, R22 ;  /* 0x00000016d7d77220 */ /* 0x000fe20000400000 */
[----:B------:R-:W-:Y:S01]  /*aae0*/  F2FP.BF16.F32.PACK_AB R209, RZ, R209 ;  /* 0x000000d1ffd1723e */ /* 0x000fe200000010ff */
[----:B------:R-:W-:Y:S01]  /*aaf0*/  @P2 STG.E.U16 desc[UR36][R4.64+0xc0], R202 ;  /* 0x0000c0ca04002986 */ /* 0x000fe2000c101524 */
[C---:B------:R-:W-:Y:S01]  /*ab00*/  ISETP.GT.AND P2, PT, R0.reuse, 0x68, P0 ;  /* 0x000000680000780c */ /* 0x040fe20000744270 */
[----:B------:R-:W-:Y:S01]  /*ab10*/  USHF.L.U64.HI UR4, UR6, 0x8, UR7 ;  /* 0x0000000806047899 */ /* 0x000fe20008010207 */
        /* <DEDUP_REMOVED lines=23> */
[-C--:B------:R-:W-:Y:S01]  /*ac90*/  FMUL R93, R93, R22.reuse ;  /* 0x000000165d5d7220 */ /* 0x080fe20000400000 */
[----:B------:R-:W-:Y:S01]  /*aca0*/  ISETP.GT.AND P1, PT, R0, 0x79, P1 ;  /* 0x000000790000780c */ /* 0x000fe20000f24270 */
[----:B------:R-:W-:Y:S01]  /*acb0*/  FMUL R94, R94, R22 ;  /* 0x000000165e5e7220 */ /* 0x000fe20000400000 */
[----:B------:R-:W-:Y:S01]  /*acc0*/  F2FP.BF16.F32.PACK_AB R88, RZ, R88 ;  /* 0x00000058ff58723e */ /* 0x000fe200000010ff */
[----:B------:R-:W-:Y:S01]  /*acd0*/  @P2 STG.E.U16 desc[UR36][R6.64+0xe2], R209 ;  /* 0x0000e2d106002986 */ /* 0x000fe2000c101524 */
[----:B------:R-:W-:Y:S01]  /*ace0*/  ISETP.GT.AND P2, PT, R3, 0x80, PT ;  /* 0x000000800300780c */ /* 0x000fe20003f44270 */
[-C--:B------:R-:W-:Y:S01]  /*acf0*/  FMUL R95, R95, R22.reuse ;  /* 0x000000165f5f7220 */ /* 0x080fe20000400000 */
[----:B------:R-:W-:Y:S01]  /*ad00*/  F2FP.BF16.F32.PACK_AB R89, RZ, R89 ;  /* 0x00000059ff59723e */ /* 0x000fe200000010ff */
[----:B------:R-:W-:Y:S01]  /*ad10*/  @P3 STG.E.U16 desc[UR36][R4.64+0xe0], R210 ;  /* 0x0000e0d204003986 */ /* 0x000fe2000c101524 */
[----:B------:R-:W-:Y:S01]  /*ad20*/  ISETP.GT.AND P3, PT, R0, RZ, P2 ;  /* 0x000000ff0000720c */ /* 0x000fe20001764270 */
[-C--:B------:R-:W-:Y:S01]  /*ad30*/  FMUL R96, R96, R22.reuse ;  /* 0x0000001660607220 */ /* 0x080fe20000400000 */
[----:B------:R-:W-:Y:S01]  /*ad40*/  IADD3 R10, P6, R4, UR5, RZ ;  /* 0x00000005040a7c10 */ /* 0x000fe2000ffde0ff */
[----:B------:R-:W-:Y:S01]  /*ad50*/  @P4 STG.E.U16 desc[UR36][R4.64+0xe2], R211 ;  /* 0x0000e2d304004986 */ /* 0x000fe2000c101524 */
[----:B------:R-:W-:Y:S01]  /*ad60*/  ISETP.GT.AND P4, PT, R0, 0x1, P2 ;  /* 0x000000010000780c */ /* 0x000fe20001784270 */
[-C--:B------:R-:W-:Y:S01]  /*ad70*/  FMUL R97, R97, R22.reuse ;  /* 0x0000001661617220 */ /* 0x080fe20000400000 */
[----:B------:R-:W-:Y:S01]  /*ad80*/  IADD3.X R11, R5, UR4, RZ, P6, !PT ;  /* 0x00000004050b7c10 */ /* 0x000fe2000b7fe4ff */
[----:B------:R-:W-:Y:S01]  /*ad90*/  @P5 STG.E.U16 desc[UR36][R6.64+0xf0], R212 ;  /* 0x0000f0d406005986 */ /* 0x000fe2000c101524 */
[----:B------:R-:W-:Y:S01]  /*ada0*/  IADD3 R8, P5, R6, UR5, RZ ;  /* 0x0000000506087c10 */ /* 0x000fe2000ffbe0ff */
[-C--:B------:R-:W-:Y:S01]  /*adb0*/  FMUL R98, R98, R22.reuse ;  /* 0x0000001662627220 */ /* 0x080fe20000400000 */
[C---:B------:R-:W-:Y:S01]  /*adc0*/  ISETP.GT.AND P6, PT, R0.reuse, 0x9, P2 ;  /* 0x000000090000780c */ /* 0x040fe200017c4270 */
[----:B------:R-:W-:Y:S01]  /*add0*/  @P1 STG.E.U16 desc[UR36][R6.64+0xf2], R213 ;  /* 0x0000f2d506001986 */ /* 0x000fe2000c101524 */
[C---:B------:R-:W-:Y:S01]  /*ade0*/  ISETP.GT.AND P1, PT, R0.reuse, 0x78, P0 ;  /* 0x000000780000780c */ /* 0x040fe20000724270 */
[-C--:B------:R-:W-:Y:S01]  /*adf0*/  FMUL R99, R99, R22.reuse ;  /* 0x0000001663637220 */ /* 0x080fe20000400000 */
[----:B------:R-:W-:Y:S01]  /*ae00*/  ISETP.GT.AND P0, PT, R0, 0x79, P0 ;  /* 0x000000790000780c */ /* 0x000fe20000704270 */
[-C--:B------:R-:W-:Y:S01]  /*ae10*/  FMUL R100, R100, R22.reuse ;  /* 0x0000001664647220 */ /* 0x080fe20000400000 */
[----:B------:R-:W-:Y:S01]  /*ae20*/  IADD3.X R9, R7, UR4, RZ, P5, !PT ;  /* 0x0000000407097c10 */ /* 0x000fe2000affe4ff */
[-C--:B------:R-:W-:Y:S01]  /*ae30*/  FMUL R101, R101, R22.reuse ;  /* 0x0000001665657220 */ /* 0x080fe20000400000 */
[----:B------:R-:W-:Y:S01]  /*ae40*/  IADD3 R12, P5, R4, UR5, RZ ;  /* 0x00000005040c7c10 */ /* 0x000fe2000ffbe0ff */
[----:B------:R-:W-:Y:S01]  /*ae50*/  FMUL R102, R102, R22 ;  /* 0x0000001666667220 */ /* 0x000fe20000400000 */
[----:B------:R-:W-:Y:S01]  /*ae60*/  F2FP.BF16.F32.PACK_AB R90, RZ, R90 ;  /* 0x0000005aff5a723e */ /* 0x000fe200000010ff */
[-C--:B------:R-:W-:Y:S01]  /*ae70*/  FMUL R103, R103, R22.reuse ;  /* 0x0000001667677220 */ /* 0x080fe20000400000 */
[----:B------:R-:W-:Y:S01]  /*ae80*/  F2FP.BF16.F32.PACK_AB R91, RZ, R91 ;  /* 0x0000005bff5b723e */ /* 0x000fe200000010ff */
[----:B------:R-:W-:Y:S01]  /*ae90*/  FMUL R104, R104, R22 ;  /* 0x0000001668687220 */ /* 0x000fe20000400000 */
[----:B------:R-:W-:Y:S01]  /*aea0*/  IADD3.X R13, R5, UR4, RZ, P5, !PT ;  /* 0x00000004050d7c10 */ /* 0x000fe2000affe4ff */
[----:B------:R-:W-:Y:S01]  /*aeb0*/  @P1 STG.E.U16 desc[UR36][R4.64+0xf0], R214 ;  /* 0x0000f0d604001986 */ /* 0x000fe2000c101524 */
[----:B------:R-:W-:Y:S01]  /*aec0*/  F2FP.BF16.F32.PACK_AB R92, RZ, R92 ;  /* 0x0000005cff5c723e */ /* 0x000fe200000010ff */
[----:B------:R-:W-:Y:S01]  /*aed0*/  FMUL R105, R105, R22 ;  /* 0x0000001669697220 */ /* 0x000fe20000400000 */
[----:B------:R-:W-:Y:S01]  /*aee0*/  F2FP.BF16.F32.PACK_AB R93, RZ, R93 ;  /* 0x0000005dff5d723e */ /* 0x000fe200000010ff */
[----:B------:R-:W-:Y:S01]  /*aef0*/  @P0 STG.E.U16 desc[UR36][R4.64+0xf2], R215 ;  /* 0x0000f2d704000986 */ /* 0x000fe2000c101524 */
[----:B------:R-:W-:Y:S01]  /*af00*/  F2FP.BF16.F32.PACK_AB R94, RZ, R94 ;  /* 0x0000005eff5e723e */ /* 0x000fe200000010ff */
[-C--:B------:R-:W-:Y:S01]  /*af10*/  FMUL R106, R106, R22.reuse ;  /* 0x000000166a6a7220 */ /* 0x080fe20000400000 */
[----:B------:R-:W-:Y:S01]  /*af20*/  F2FP.BF16.F32.PACK_AB R95, RZ, R95 ;  /* 0x0000005fff5f723e */ /* 0x000fe200000010ff */
[----:B------:R-:W-:Y:S01]  /*af30*/  @P3 STG.E.U16 desc[UR36][R8.64], R88 ;  /* 0x0000005808003986 */ /* 0x000fe2000c101524 */
[----:B------:R-:W-:Y:S01]  /*af40*/  ISETP.GT.AND P3, PT, R3, 0x88, PT ;  /* 0x000000880300780c */ /* 0x000fe20003f64270 */
[----:B------:R-:W-:Y:S01]  /*af50*/  FMUL R107, R107, R22 ;  /* 0x000000166b6b7220 */ /* 0x000fe20000400000 */
[----:B------:R-:W-:Y:S01]  /*af60*/  F2FP.BF16.F32.PACK_AB R96, RZ, R96 ;  /* 0x00000060ff60723e */ /* 0x000fe200000010ff */
[----:B------:R-:W-:Y:S01]  /*af70*/  @P4 STG.E.U16 desc[UR36][R8.64+0x2], R89 ;  /* 0x0000025908004986 */ /* 0x000fe2000c101524 */
[----:B------:R-:W-:Y:S01]  /*af80*/  ISETP.GT.AND P0, PT, R0, RZ, P3 ;  /* 0x000000ff0000720c */ /* 0x000fe20001f04270 */
[-C--:B------:R-:W-:Y:S01]  /*af90*/  FMUL R108, R108, R22.reuse ;  /* 0x000000166c6c7220 */ /* 0x080fe20000400000 */
[C---:B------:R-:W-:Y:S01]  /*afa0*/  ISETP.GT.AND P1, PT, R0.reuse, 0x1, P3 ;  /* 0x000000010000780c */ /* 0x040fe20001f24270 */
[-C--:B------:R-:W-:Y:S01]  /*afb0*/  FMUL R109, R109, R22.reuse ;  /* 0x000000166d6d7220 */ /* 0x080fe20000400000 */
        /* <DEDUP_REMOVED lines=9> */
[----:B------:R0:W-:Y:S01]  /*b050*/  @P0 STG.E.U16 desc[UR36][R10.64], R90 ;  /* 0x0000005a0a000986 */ /* 0x0001e2000c101524 */
[----:B------:R-:W-:Y:S01]  /*b060*/  ISETP.GT.AND P0, PT, R0, 0x8, P3 ;  /* 0x000000080000780c */ /* 0x000fe20001f04270 */
[-C--:B------:R-:W-:Y:S01]  /*b070*/  FMUL R114, R114, R22.reuse ;  /* 0x0000001672727220 */ /* 0x080fe20000400000 */
[----:B------:R-:W-:Y:S01]  /*b080*/  F2FP.BF16.F32.PACK_AB R101, RZ, R101 ;  /* 0x00000065ff65723e */ /* 0x000fe200000010ff */
[----:B------:R1:W-:Y:S01]  /*b090*/  @P1 STG.E.U16 desc[UR36][R12.64+0x2], R91 ;  /* 0x0000025b0c001986 */ /* 0x0003e2000c101524 */
        /* <DEDUP_REMOVED lines=8> */
[----:B0-----:R-:W-:Y:S01]  /*b120*/  IADD3 R10, P6, R4, UR5, RZ ;  /* 0x00000005040a7c10 */ /* 0x001fe2000ffde0ff */
[----:B------:R-:W-:Y:S01]  /*b130*/  FMUL R117, R117, R22 ;  /* 0x0000001675757220 */ /* 0x000fe20000400000 */
[----:B------:R-:W-:Y:S01]  /*b140*/  F2FP.BF16.F32.PACK_AB R104, RZ, R104 ;  /* 0x00000068ff68723e */ /* 0x000fe200000010ff */
[-C--:B------:R-:W-:Y:S01]  /*b150*/  FMUL R118, R118, R22.reuse ;  /* 0x0000001676767220 */ /* 0x080fe20000400000 */
[----:B------:R-:W-:Y:S01]  /*b160*/  IADD3.X R11, R5, UR4, RZ, P6, !PT ;  /* 0x00000004050b7c10 */ /* 0x000fe2000b7fe4ff */
[-C--:B------:R-:W-:Y:S01]  /*b170*/  FMUL R119, R119, R22.reuse ;  /* 0x0000001677777220 */ /* 0x080fe20000400000 */
[----:B------:R-:W-:Y:S01]  /*b180*/  ISETP.GT.AND P6, PT, R0, 0x11, P2 ;  /* 0x000000110000780c */ /* 0x000fe200017c4270 */
[-C--:B------:R-:W-:Y:S01]  /*b190*/  FMUL R120, R120, R22.reuse ;  /* 0x0000001678787220 */ /* 0x080fe20000400000 */
[----:B-1----:R-:W-:Y:S01]  /*b1a0*/  IADD3 R12, P5, R4, UR5, RZ ;  /* 0x00000005040c7c10 */ /* 0x002fe2000ffbe0ff */
[----:B------:R0:W-:Y:S01]  /*b1b0*/  @P0 STG.E.U16 desc[UR36][R10.64+0x10], R94 ;  /* 0x0000105e0a000986 */ /* 0x0001e2000c101524 */
[----:B------:R-:W-:Y:S01]  /*b1c0*/  ISETP.GT.AND P0, PT, R0, 0x10, P3 ;  /* 0x000000100000780c */ /* 0x000fe20001f04270 */
[-C--:B------:R-:W-:Y:S01]  /*b1d0*/  FMUL R121, R121, R22.reuse ;  /* 0x0000001679797220 */ /* 0x080fe20000400000 */
[----:B------:R-:W-:Y:S01]  /*b1e0*/  IADD3.X R13, R5, UR4, RZ, P5, !PT ;  /* 0x00000004050d7c10 */ /* 0x000fe2000affe4ff */
        /* <DEDUP_REMOVED lines=8> */
[----:B------:R-:W-:Y:S01]  /*b270*/  @P4 STG.E.U16 desc[UR36][R8.64+0x20], R96 ;  /* 0x0000206008004986 */ /* 0x000fe2000c101524 */
[----:B------:R-:W-:Y:S01]  /*b280*/  ISETP.GT.AND P4, PT, R0, 0x18, P2 ;  /* 0x000000180000780c */ /* 0x000fe20001784270 */
[----:B------:R-:W-:Y:S01]  /*b290*/  FMUL R125, R125, R22 ;  /* 0x000000167d7d7220 */ /* 0x000fe20000400000 */
[----:B------:R-:W-:Y:S01]  /*b2a0*/  F2FP.BF16.F32.PACK_AB R108, RZ, R108 ;  /* 0x0000006cff6c723e */ /* 0x000fe200000010ff */
[----:B------:R-:W-:Y:S01]  /*b2b0*/  @P6 STG.E.U16 desc[UR36][R8.64+0x22], R97 ;  /* 0x0000226108006986 */ /* 0x000fe2000c101524 */
[----:B0-----:R-:W-:Y:S01]  /*b2c0*/  IADD3 R10, P6, R4, UR5, RZ ;  /* 0x00000005040a7c10 */ /* 0x001fe2000ffde0ff */
[-C--:B------:R-:W-:Y:S01]  /*b2d0*/  FMUL R126, R126, R22.reuse ;  /* 0x000000167e7e7220 */ /* 0x080fe20000400000 */
        /* <DEDUP_REMOVED lines=11> */
[----:B------:R-:W-:Y:S01]  /*b390*/  FMUL R131, R131, R22 ;  /* 0x0000001683837220 */ /* 0x000fe20000400000 */
[----:B------:R-:W-:Y:S01]  /*b3a0*/  F2FP.BF16.F32.PACK_AB R110, RZ, R110 ;  /* 0x0000006eff6e723e */ /* 0x000fe200000010ff */
        /* <DEDUP_REMOVED lines=52> */
[----:B------:R-:W-:Y:S01]  /*b6f0*/  FMUL R150, R150, R22 ;  /* 0x0000001696967220 */ /* 0x000fe20000400000 */
[----:B------:R-:W-:Y:S01]  /*b700*/  F2FP.BF16.F32.PACK_AB R121, RZ, R121 ;  /* 0x00000079ff79723e */ /* 0x000fe200000010ff */
[----:B------:R1:W-:Y:S01]  /*b710*/  @P1 STG.E.U16 desc[UR36][R12.64+0x42], R107 ;  /* 0x0000426b0c001986 */ /* 0x0003e2000c101524 */
        /* <DEDUP_REMOVED lines=8> */
[----:B0-----:R-:W-:Y:S01]  /*b7a0*/  IADD3 R10, P6, R4, UR5, RZ ;  /* 0x00000005040a7c10 */ /* 0x001fe2000ffde0ff */
[----:B------:R-:W-:Y:S01]  /*b7b0*/  USHF.L.U64.HI UR10, UR6, 0x9, UR7 ;  /* 0x00000009060a7899 */ /* 0x000fe20008010207 */
        /* <DEDUP_REMOVED lines=80> */
[----:B-1----:R-:W-:Y:S01]  /*bcc0*/  IADD3 R12, P5, R4, UR5, RZ ;  /* 0x00000005040c7c10 */ /* 0x002fe2000ffbe0ff */
[-C--:B------:R-:W-:Y:S01]  /*bcd0*/  FMUL R52, R52, R22.reuse ;  /* 0x0000001634347220 */ /* 0x080fe20000400000 */
[----:B------:R-:W-:Y:S01]  /*bce0*/  IADD3.X R11, R5, UR4, RZ, P6, !PT ;  /* 0x00000004050b7c10 */ /* 0x000fe2000b7fe4ff */
[-C--:B------:R-:W-:Y:S01]  /*bcf0*/  FMUL R53, R53, R22.reuse ;  /* 0x0000001635357220 */ /* 0x080fe20000400000 */
[----:B------:R-:W-:Y:S01]  /*bd00*/  ISETP.GT.AND P6, PT, R0, 0x49, P2 ;  /* 0x000000490000780c */ /* 0x000fe200017c4270 */
[-C--:B------:R-:W-:Y:S01]  /*bd10*/  FMUL R54, R54, R22.reuse ;  /* 0x0000001636367220 */ /* 0x080fe20000400000 */
[----:B------:R-:W-:Y:S01]  /*bd20*/  IADD3.X R13, R5, UR4, RZ, P5, !PT ;  /* 0x00000004050d7c10 */ /* 0x000fe2000affe4ff */
[----:B------:R0:W-:Y:S01]  /*bd30*/  @P0 STG.E.U16 desc[UR36][R10.64+0x80], R122 ;  /* 0x0000807a0a000986 */ /* 0x0001e2000c101524 */
[C---:B------:R-:W-:Y:S01]  /*bd40*/  ISETP.GT.AND P5, PT, R0.reuse, 0x50, P2 ;  /* 0x000000500000780c */ /* 0x040fe200017a4270 */
        /* <DEDUP_REMOVED lines=25> */
[----:B------:R-:W-:Y:S01]  /*bee0*/  ISETP.GT.AND P6, PT, R0, 0x68, P2 ;  /* 0x000000680000780c */ /* 0x000fe200017c4270 */
[----:B------:R-:W-:Y:S01]  /*bef0*/  FMUL R64, R64, R22 ;  /* 0x0000001640407220 */ /* 0x000fe20000400000 */
[----:B------:R-:W-:Y:S01]  /*bf00*/  F2FP.BF16.F32.PACK_AB R144, RZ, R144 ;  /* 0x00000090ff90723e */ /* 0x000fe200000010ff */
[----:B------:R1:W-:Y:S01]  /*bf10*/  @P4 STG.E.U16 desc[UR36][R12.64+0x92], R127 ;  /* 0x0000927f0c004986 */ /* 0x0003e2000c101524 */
[----:B------:R-:W-:Y:S01]  /*bf20*/  ISETP.GT.AND P4, PT, R0, 0x51, P3 ;  /* 0x000000510000780c */ /* 0x000fe20001f84270 */
[----:B------:R-:W-:Y:S01]  /*bf30*/  FMUL R65, R65, R22 ;  /* 0x0000001641417220 */ /* 0x000fe20000400000 */
[----:B------:R-:W-:Y:S01]  /*bf40*/  F2FP.BF16.F32.PACK_AB R145, RZ, R145 ;  /* 0x00000091ff91723e */ /* 0x000fe200000010ff */
[----:B------:R-:W-:Y:S01]  /*bf50*/  @P5 STG.E.U16 desc[UR36][R8.64+0xa0], R128 ;  /* 0x0000a08008005986 */ /* 0x000fe2000c101524 */
[----:B------:R-:W-:Y:S01]  /*bf60*/  F2FP.BF16.F32.PACK_AB R146, RZ, R146 ;  /* 0x00000092ff92723e */ /* 0x000fe200000010ff */
        /* <DEDUP_REMOVED lines=9> */
[----:B-1----:R-:W-:Y:S01]  /*c000*/  IADD3 R12, P5, R4, UR5, RZ ;  /* 0x00000005040c7c10 */ /* 0x002fe2000ffbe0ff */
[-C--:B------:R-:W-:Y:S01]  /*c010*/  FMUL R70, R70, R22.reuse ;  /* 0x0000001646467220 */ /* 0x080fe20000400000 */
[C---:B------:R-:W-:Y:S01]  /*c020*/  ISETP.GT.AND P0, PT, R0.reuse, 0x58, P2 ;  /* 0x000000580000780c */ /* 0x040fe20001704270 */
[----:B------:R0:W-:Y:S01]  /*c030*/  @P1 STG.E.U16 desc[UR36][R10.64+0xa0], R130 ;  /* 0x0000a0820a001986 */ /* 0x0001e2000c101524 */
[----:B------:R-:W-:Y:S01]  /*c040*/  IADD3.X R13, R5, UR4, RZ, P5, !PT ;  /* 0x00000004050d7c10 */ /* 0x000fe2000affe4ff */
[-C--:B------:R-:W-:Y:S01]  /*c050*/  FMUL R71, R71, R22.reuse ;  /* 0x0000001647477220 */ /* 0x080fe20000400000 */
[----:B------:R-:W-:Y:S01]  /*c060*/  ISETP.GT.AND P1, PT, R0, 0x59, P2 ;  /* 0x000000590000780c */ /* 0x000fe20001724270 */
[-C--:B------:R-:W-:Y:S01]  /*c070*/  FMUL R72, R72, R22.reuse ;  /* 0x0000001648487220 */ /* 0x080fe20000400000 */
[C---:B------:R-:W-:Y:S01]  /*c080*/  ISETP.GT.AND P5, PT, R0.reuse, 0x60, P3 ;  /* 0x000000600000780c */ /* 0x040fe20001fa4270 */
[----:B------:R1:W-:Y:S01]  /*c090*/  @P4 STG.E.U16 desc[UR36][R12.64+0xa2], R131 ;  /* 0x0000a2830c004986 */ /* 0x0003e2000c101524 */
[----:B------:R-:W-:Y:S01]  /*c0a0*/  ISETP.GT.AND P4, PT, R0, 0x58, P3 ;  /* 0x000000580000780c */ /* 0x000fe20001f84270 */
[-C--:B------:R-:W-:Y:S01]  /*c0b0*/  FMUL R73, R73, R22.reuse ;  /* 0x0000001649497220 */ /* 0x080fe20000400000 */
[----:B------:R-:W-:Y:S01]  /*c0c0*/  F2FP.BF16.F32.PACK_AB R149, RZ, R149 ;  /* 0x00000095ff95723e */ /* 0x000fe200000010ff */
[----:B------:R-:W-:Y:S01]  /*c0d0*/  FMUL R74, R74, R22 ;  /* 0x000000164a4a7220 */ /* 0x000fe20000400000 */
[----:B------:R-:W-:Y:S01]  /*c0e0*/  F2FP.BF16.F32.PACK_AB R150, RZ, R150 ;  /* 0x00000096ff96723e */ /* 0x000fe200000010ff */
[----:B------:R-:W-:Y:S01]  /*c0f0*/  @P0 STG.E.U16 desc[UR36][R8.64+0xb0], R132 ;  /* 0x0000b08408000986 */ /* 0x000fe2000c101524 */
[----:B0-----:R-:W-:Y:S01]  /*c100*/  IADD3 R10, P0, R4, UR5, RZ ;  /* 0x00000005040a7c10 */ /* 0x001fe2000ff1e0ff */
[-C--:B------:R-:W-:Y:S01]  /*c110*/  FMUL R75, R75, R22.reuse ;  /* 0x000000164b4b7220 */ /* 0x080fe20000400000 */
[----:B------:R-:W-:Y:S01]  /*c120*/  F2FP.BF16.F32.PACK_AB R151, RZ, R151 ;  /* 0x00000097ff97723e */ /* 0x000fe200000010ff */
[----:B------:R-:W-:Y:S01]  /*c130*/  @P1 STG.E.U16 desc[UR36][R8.64+0xb2], R133 ;  /* 0x0000b28508001986 */ /* 0x000fe2000c101524 */
[----:B------:R-:W-:Y:S01]  /*c140*/  IADD3.X R11, R5, UR4, RZ, P0, !PT ;  /* 0x00000004050b7c10 */ /* 0x000fe200087fe4ff */
[-C--:B------:R-:W-:Y:S01]  /*c150*/  FMUL R76, R76, R22.reuse ;  /* 0x000000164c4c7220 */ /* 0x080fe20000400000 */
[C---:B------:R-:W-:Y:S01]  /*c160*/  ISETP.GT.AND P0, PT, R0.reuse, 0x59, P3 ;  /* 0x000000590000780c */ /* 0x040fe20001f04270 */
[-C--:B------:R-:W-:Y:S01]  /*c170*/  FMUL R77, R77, R22.reuse ;  /* 0x000000164d4d7220 */ /* 0x080fe20000400000 */
[----:B------:R-:W-:Y:S01]  /*c180*/  ISETP.GT.AND P1, PT, R0, 0x60, P2 ;  /* 0x000000600000780c */ /* 0x000fe20001724270 */
[----:B------:R0:W-:Y:S01]  /*c190*/  @P4 STG.E.U16 desc[UR36][R10.64+0xb0], R134 ;  /* 0x0000b0860a004986 */ /* 0x0001e2000c101524 */
[----:B-1----:R-:W-:Y:S01]  /*c1a0*/  IADD3 R12, P4, R4, UR5, RZ ;  /* 0x00000005040c7c10 */ /* 0x002fe2000ff9e0ff */
[----:B------:R-:W-:Y:S01]  /*c1b0*/  FMUL R78, R78, R22 ;  /* 0x000000164e4e7220 */ /* 0x000fe20000400000 */
[----:B------:R-:W-:Y:S01]  /*c1c0*/  F2FP.BF16.F32.PACK_AB R24, RZ, R24 ;  /* 0x00000018ff18723e */ /* 0x000fe200000010ff */
[-C--:B------:R-:W-:Y:S01]  /*c1d0*/  FMUL R79, R79, R22.reuse ;  /* 0x000000164f4f7220 */ /* 0x080fe20000400000 */
[----:B------:R-:W-:Y:S01]  /*c1e0*/  IADD3.X R13, R5, UR4, RZ, P4, !PT ;  /* 0x00000004050d7c10 */ /* 0x000fe2000a7fe4ff */
[-C--:B------:R-:W-:Y:S01]  /*c1f0*/  FMUL R80, R80, R22.reuse ;  /* 0x0000001650507220 */ /* 0x080fe20000400000 */
[----:B------:R-:W-:Y:S01]  /*c200*/  ISETP.GT.AND P4, PT, R0, 0x61, P2 ;  /* 0x000000610000780c */ /* 0x000fe20001784270 */
[----:B------:R-:W-:Y:S01]  /*c210*/  FMUL R81, R81, R22 ;  /* 0x0000001651517220 */ /* 0x000fe20000400000 */
[----:B------:R-:W-:Y:S01]  /*c220*/  F2FP.BF16.F32.PACK_AB R25, RZ, R25 ;  /* 0x00000019ff19723e */ /* 0x000fe200000010ff */
[----:B------:R1:W-:Y:S01]  /*c230*/  @P0 STG.E.U16 desc[UR36][R12.64+0xb2], R135 ;  /* 0x0000b2870c000986 */ /* 0x0003e2000c101524 */
[----:B------:R-:W-:Y:S01]  /*c240*/  F2FP.BF16.F32.PACK_AB R26, RZ, R26 ;  /* 0x0000001aff1a723e */ /* 0x000fe200000010ff */
[-C--:B------:R-:W-:Y:S01]  /*c250*/  FMUL R82, R82, R22.reuse ;  /* 0x0000001652527220 */ /* 0x080fe20000400000 */
[----:B0-----:R-:W-:Y:S01]  /*c260*/  IADD3 R10, P0, R4, UR5, RZ ;  /* 0x00000005040a7c10 */ /* 0x001fe2000ff1e0ff */
[----:B------:R-:W-:Y:S01]  /*c270*/  @P1 STG.E.U16 desc[UR36][R8.64+0xc0], R136 ;  /* 0x0000c08808001986 */ /* 0x000fe2000c101524 */
[----:B------:R-:W-:Y:S01]  /*c280*/  ISETP.GT.AND P1, PT, R3, 0x100, PT ;  /* 0x000001000300780c */ /* 0x000fe20003f24270 */
[-C--:B------:R-:W-:Y:S01]  /*c290*/  FMUL R83, R83, R22.reuse ;  /* 0x0000001653537220 */ /* 0x080fe20000400000 */
[----:B------:R-:W-:Y:S01]  /*c2a0*/  IADD3.X R11, R5, UR4, RZ, P0, !PT ;  /* 0x00000004050b7c10 */ /* 0x000fe200087fe4ff */
[-C--:B------:R-:W-:Y:S01]  /*c2b0*/  FMUL R84, R84, R22.reuse ;  /* 0x0000001654547220 */ /* 0x080fe20000400000 */
[----:B------:R-:W-:Y:S01]  /*c2c0*/  ISETP.GT.AND P0, PT, R3, 0x108, PT ;  /* 0x000001080300780c */ /* 0x000fe20003f04270 */
[----:B------:R-:W-:Y:S01]  /*c2d0*/  @P4 STG.E.U16 desc[UR36][R8.64+0xc2], R137 ;  /* 0x0000c28908004986 */ /* 0x000fe2000c101524 */
[----:B------:R-:W-:Y:S01]  /*c2e0*/  ISETP.GT.AND P4, PT, R0, 0x61, P3 ;  /* 0x000000610000780c */ /* 0x000fe20001f84270 */
[-C--:B------:R-:W-:Y:S01]  /*c2f0*/  FMUL R85, R85, R22.reuse ;  /* 0x0000001655557220 */ /* 0x080fe20000400000 */
[----:B------:R-:W-:Y:S01]  /*c300*/  F2FP.BF16.F32.PACK_AB R27, RZ, R27 ;  /* 0x0000001bff1b723e */ /* 0x000fe200000010ff */
[----:B------:R0:W-:Y:S01]  /*c310*/  @P5 STG.E.U16 desc[UR36][R10.64+0xc0], R138 ;  /* 0x0000c08a0a005986 */ /* 0x0001e2000c101524 */
[----:B-1----:R-:W-:Y:S01]  /*c320*/  IADD3 R12, P5, R4, UR5, RZ ;  /* 0x00000005040c7c10 */ /* 0x002fe2000ffbe0ff */
[----:B------:R-:W-:Y:S01]  /*c330*/  FMUL R86, R86, R22 ;  /* 0x0000001656567220 */ /* 0x000fe20000400000 */
[----:B------:R-:W-:Y:S01]  /*c340*/  F2FP.BF16.F32.PACK_AB R28, RZ, R28 ;  /* 0x0000001cff1c723e */ /* 0x000fe200000010ff */
[----:B------:R-:W-:Y:S01]  /*c350*/  FMUL R87, R87, R22 ;  /* 0x0000001657577220 */ /* 0x000fe20000400000 */
[----:B------:R-:W-:-:S02]  /*c360*/  IADD3.X R13, R5, UR4, RZ, P5, !PT ;  /* 0x00000004050d7c10 */ /* 0x000fc4000affe4ff */
[C---:B------:R-:W-:Y:S02]  /*c370*/  ISETP.GT.AND P5, PT, R0.reuse, 0x69, P2 ;  /* 0x000000690000780c */ /* 0x040fe400017a4270 */
[----:B------:R-:W-:Y:S01]  /*c380*/  F2FP.BF16.F32.PACK_AB R29, RZ, R29 ;  /* 0x0000001dff1d723e */ /* 0x000fe200000010ff */
[----:B------:R1:W-:Y:S01]  /*c390*/  @P4 STG.E.U16 desc[UR36][R12.64+0xc2], R139 ;  /* 0x0000c28b0c004986 */ /* 0x0003e2000c101524 */
[----:B------:R-:W-:Y:S02]  /*c3a0*/  ISETP.GT.AND P4, PT, R0, 0x68, P3 ;  /* 0x000000680000780c */ /* 0x000fe40001f84270 */
[----:B------:R-:W-:Y:S01]  /*c3b0*/  F2FP.BF16.F32.PACK_AB R30, RZ, R30 ;  /* 0x0000001eff1e723e */ /* 0x000fe200000010ff */
[----:B------:R-:W-:Y:S01]  /*c3c0*/  @P6 STG.E.U16 desc[UR36][R8.64+0xd0], R140 ;  /* 0x0000d08c08006986 */ /* 0x000fe2000c101524 */
[----:B0-----:R-:W-:Y:S02]  /*c3d0*/  IADD3 R10, P6, R4, UR5, RZ ;  /* 0x00000005040a7c10 */ /* 0x001fe4000ffde0ff */
[----:B------:R-:W-:-:S02]  /*c3e0*/  F2FP.BF16.F32.PACK_AB R31, RZ, R31 ;  /* 0x0000001fff1f723e */ /* 0x000fc400000010ff */
[C---:B------:R-:W-:Y:S01]  /*c3f0*/  IADD3.X R11, R5.reuse, UR4, RZ, P6, !PT ;  /* 0x00000004050b7c10 */ /* 0x040fe2000b7fe4ff */
[----:B------:R-:W-:Y:S01]  /*c400*/  @P5 STG.E.U16 desc[UR36][R8.64+0xd2], R141 ;  /* 0x0000d28d08005986 */ /* 0x000fe2000c101524 */
[----:B------:R-:W-:Y:S02]  /*c410*/  ISETP.GT.AND P5, PT, R0, 0x70, P2 ;  /* 0x000000700000780c */ /* 0x000fe400017a4270 */
[----:B-1----:R-:W-:Y:S01]  /*c420*/  IADD3 R12, P6, R4, UR5, RZ ;  /* 0x00000005040c7c10 */ /* 0x002fe2000ffde0ff */
[----:B------:R0:W-:Y:S01]  /*c430*/  @P4 STG.E.U16 desc[UR36][R10.64+0xd0], R142 ;  /* 0x0000d08e0a004986 */ /* 0x0001e2000c101524 */
[C---:B------:R-:W-:Y:S02]  /*c440*/  ISETP.GT.AND P4, PT, R0.reuse, 0x69, P3 ;  /* 0x000000690000780c */ /* 0x040fe40001f84270 */
[----:B------:R-:W-:Y:S02]  /*c450*/  IADD3.X R13, R5, UR4, RZ, P6, !PT ;  /* 0x00000004050d7c10 */ /* 0x000fe4000b7fe4ff */
[----:B------:R-:W-:-:S02]  /*c460*/  ISETP.GT.AND P6, PT, R0, 0x71, P2 ;  /* 0x000000710000780c */ /* 0x000fc400017c4270 */
[----:B------:R-:W-:Y:S02]  /*c470*/  F2FP.BF16.F32.PACK_AB R32, RZ, R32 ;  /* 0x00000020ff20723e */ /* 0x000fe400000010ff */
[----:B------:R-:W-:Y:S02]  /*c480*/  F2FP.BF16.F32.PACK_AB R33, RZ, R33 ;  /* 0x00000021ff21723e */ /* 0x000fe400000010ff */
[----:B------:R-:W-:Y:S02]  /*c490*/  F2FP.BF16.F32.PACK_AB R34, RZ, R34 ;  /* 0x00000022ff22723e */ /* 0x000fe400000010ff */
[----:B------:R-:W-:Y:S01]  /*c4a0*/  F2FP.BF16.F32.PACK_AB R35, RZ, R35 ;  /* 0x00000023ff23723e */ /* 0x000fe200000010ff */
[----:B------:R1:W-:Y:S01]  /*c4b0*/  @P4 STG.E.U16 desc[UR36][R12.64+0xd2], R143 ;  /* 0x0000d28f0c004986 */ /* 0x0003e2000c101524 */
[C---:B------:R-:W-:Y:S02]  /*c4c0*/  ISETP.GT.AND P4, PT, R0.reuse, 0x71, P3 ;  /* 0x000000710000780c */ /* 0x040fe40001f84270 */
[----:B------:R-:W-:Y:S01]  /*c4d0*/  F2FP.BF16.F32.PACK_AB R36, RZ, R36 ;  /* 0x00000024ff24723e */ /* 0x000fe200000010ff */
[----:B------:R-:W-:Y:S01]  /*c4e0*/  @P5 STG.E.U16 desc[UR36][R8.64+0xe0], R144 ;  /* 0x0000e09008005986 */ /* 0x000fe2000c101524 */
[----:B------:R-:W-:-:S02]  /*c4f0*/  ISETP.GT.AND P5, PT, R0, 0x70, P3 ;  /* 0x000000700000780c */ /* 0x000fc40001fa4270 */
[----:B------:R-:W-:Y:S01]  /*c500*/  F2FP.BF16.F32.PACK_AB R37, RZ, R37 ;  /* 0x00000025ff25723e */ /* 0x000fe200000010ff */
[----:B------:R-:W-:Y:S01]  /*c510*/  @P6 STG.E.U16 desc[UR36][R8.64+0xe2], R145 ;  /* 0x0000e29108006986 */ /* 0x000fe2000c101524 */
[C---:B0-----:R-:W-:Y:S02]  /*c520*/  IADD3 R10, P6, R4.reuse, UR5, RZ ;  /* 0x00000005040a7c10 */ /* 0x041fe4000ffde0ff */
[----:B------:R-:W-:Y:S02]  /*c530*/  F2FP.BF16.F32.PACK_AB R38, RZ, R38 ;  /* 0x00000026ff26723e */ /* 0x000fe400000010ff */
[C---:B------:R-:W-:Y:S02]  /*c540*/  IADD3.X R11, R5.reuse, UR4, RZ, P6, !PT ;  /* 0x00000004050b7c10 */ /* 0x040fe4000b7fe4ff */
[----:B-1----:R-:W-:Y:S02]  /*c550*/  IADD3 R12, P6, R4, UR5, RZ ;  /* 0x00000005040c7c10 */ /* 0x002fe4000ffde0ff */
[----:B------:R-:W-:Y:S01]  /*c560*/  F2FP.BF16.F32.PACK_AB R39, RZ, R39 ;  /* 0x00000027ff27723e */ /* 0x000fe200000010ff */
[----:B------:R0:W-:Y:S01]  /*c570*/  @P5 STG.E.U16 desc[UR36][R10.64+0xe0], R146 ;  /* 0x0000e0920a005986 */ /* 0x0001e2000c101524 */
[----:B------:R-:W-:-:S02]  /*c580*/  IADD3.X R13, R5, UR4, RZ, P6, !PT ;  /* 0x00000004050d7c10 */ /* 0x000fc4000b7fe4ff */
[C---:B------:R-:W-:Y:S02]  /*c590*/  ISETP.GT.AND P5, PT, R0.reuse, 0x78, P2 ;  /* 0x000000780000780c */ /* 0x040fe400017a4270 */
[C---:B------:R-:W-:Y:S01]  /*c5a0*/  ISETP.GT.AND P2, PT, R0.reuse, 0x79, P2 ;  /* 0x000000790000780c */ /* 0x040fe20001744270 */
[----:B------:R-:W-:Y:S01]  /*c5b0*/  @P4 STG.E.U16 desc[UR36][R12.64+0xe2], R147 ;  /* 0x0000e2930c004986 */ /* 0x000fe2000c101524 */
[----:B------:R-:W-:Y:S02]  /*c5c0*/  ISETP.GT.AND P4, PT, R0, 0x78, P3 ;  /* 0x000000780000780c */ /* 0x000fe40001f84270 */
[----:B------:R-:W-:Y:S02]  /*c5d0*/  IADD3 R14, P6, R4, UR5, RZ ;  /* 0x00000005040e7c10 */ /* 0x000fe4000ffde0ff */
[----:B------:R-:W-:Y:S02]  /*c5e0*/  ISETP.GT.AND P3, PT, R0, 0x79, P3 ;  /* 0x000000790000780c */ /* 0x000fe40001f64270 */
[----:B------:R-:W-:-:S02]  /*c5f0*/  IADD3.X R15, R5, UR4, RZ, P6, !PT ;  /* 0x00000004050f7c10 */ /* 0x000fc4000b7fe4ff */
[----:B------:R-:W-:Y:S01]  /*c600*/  IADD3 R6, P6, R6, UR11, RZ ;  /* 0x0000000b06067c10 */ /* 0x000fe2000ffde0ff */
[----:B------:R-:W-:Y:S01]  /*c610*/  @P5 STG.E.U16 desc[UR36][R8.64+0xf0], R148 ;  /* 0x0000f09408005986 */ /* 0x000fe2000c101524 */
[----:B0-----:R-:W-:Y:S02]  /*c620*/  IADD3 R10, P5, R4, UR5, RZ ;  /* 0x00000005040a7c10 */ /* 0x001fe4000ffbe0ff */
[----:B------:R-:W-:Y:S01]  /*c630*/  IADD3.X R7, R7, UR10, RZ, P6, !PT ;  /* 0x0000000a07077c10 */ /* 0x000fe2000b7fe4ff */
[----:B------:R0:W-:Y:S01]  /*c640*/  @P2 STG.E.U16 desc[UR36][R8.64+0xf2], R149 ;  /* 0x0000f29508002986 */ /* 0x0001e2000c101524 */
[C---:B------:R-:W-:Y:S02]  /*c650*/  ISETP.GT.AND P2, PT, R0.reuse, RZ, P1 ;  /* 0x000000ff0000720c */ /* 0x040fe40000f44270 */
[----:B------:R-:W-:Y:S01]  /*c660*/  IADD3.X R11, R5, UR4, RZ, P5, !PT ;  /* 0x00000004050b7c10 */ /* 0x000fe2000affe4ff */
[----:B------:R-:W-:Y:S01]  /*c670*/  @P4 STG.E.U16 desc[UR36][R14.64+0xf0], R150 ;  /* 0x0000f0960e004986 */ /* 0x000fe2000c101524 */
[----:B------:R-:W-:-:S02]  /*c680*/  ISETP.GT.AND P4, PT, R0, 0x1, P1 ;  /* 0x000000010000780c */ /* 0x000fc40000f84270 */
[C---:B------:R-:W-:Y:S01]  /*c690*/  ISETP.GT.AND P5, PT, R0.reuse, RZ, P0 ;  /* 0x000000ff0000720c */ /* 0x040fe200007a4270 */
[----:B------:R1:W-:Y:S01]  /*c6a0*/  @P3 STG.E.U16 desc[UR36][R10.64+0xf2], R151 ;  /* 0x0000f2970a003986 */ /* 0x0003e2000c101524 */
[----:B------:R-:W-:Y:S02]  /*c6b0*/  ISETP.GT.AND P3, PT, R0, 0x8, P1 ;  /* 0x000000080000780c */ /* 0x000fe40000f64270 */
[----:B------:R-:W-:Y:S02]  /*c6c0*/  F2FP.BF16.F32.PACK_AB R40, RZ, R40 ;  /* 0x00000028ff28723e */ /* 0x000fe400000010ff */
[----:B0-----:R-:W-:Y:S01]  /*c6d0*/  IADD3 R8, P6, R4, UR11, RZ ;  /* 0x0000000b04087c10 */ /* 0x001fe2000ffde0ff */
[----:B------:R-:W-:Y:S01]  /*c6e0*/  @P2 STG.E.U16 desc[UR36][R6.64], R24 ;  /* 0x0000001806002986 */ /* 0x000fe2000c101524 */
[C---:B------:R-:W-:Y:S02]  /*c6f0*/  ISETP.GT.AND P2, PT, R0.reuse, 0x9, P1 ;  /* 0x000000090000780c */ /* 0x040fe40000f44270 */
[----:B------:R-:W-:Y:S01]  /*c700*/  IADD3.X R9, R5, UR10, RZ, P6, !PT ;  /* 0x0000000a05097c10 */ /* 0x000fe2000b7fe4ff */
[----:B------:R-:W-:Y:S01]  /*c710*/  @P4 STG.E.U16 desc[UR36][R6.64+0x2], R25 ;  /* 0x0000021906004986 */ /* 0x000fe2000c101524 */
[----:B------:R-:W-:-:S02]  /*c720*/  ISETP.GT.AND P4, PT, R0, 0x1, P0 ;  /* 0x000000010000780c */ /* 0x000fc40000784270 */
[----:B-1----:R-:W-:Y:S01]  /*c730*/  IADD3 R10, P6, R4, UR11, RZ ;  /* 0x0000000b040a7c10 */ /* 0x002fe2000ffde0ff */
[----:B------:R0:W-:Y:S01]  /*c740*/  @P5 STG.E.U16 desc[UR36][R8.64], R26 ;  /* 0x0000001a08005986 */ /* 0x0001e2000c101524 */
[C---:B------:R-:W-:Y:S02]  /*c750*/  ISETP.GT.AND P5, PT, R0.reuse, 0x8, P0 ;  /* 0x000000080000780c */ /* 0x040fe400007a4270 */
[----:B------:R-:W-:Y:S02]  /*c760*/  IADD3.X R11, R5, UR10, RZ, P6, !PT ;  /* 0x0000000a050b7c10 */ /* 0x000fe4000b7fe4ff */
[----:B------:R-:W-:Y:S02]  /*c770*/  F2FP.BF16.F32.PACK_AB R41, RZ, R41 ;  /* 0x00000029ff29723e */ /* 0x000fe400000010ff */
[----:B------:R-:W-:Y:S02]  /*c780*/  F2FP.BF16.F32.PACK_AB R42, RZ, R42 ;  /* 0x0000002aff2a723e */ /* 0x000fe400000010ff */
[----:B------:R-:W-:Y:S01]  /*c790*/  F2FP.BF16.F32.PACK_AB R43, RZ, R43 ;  /* 0x0000002bff2b723e */ /* 0x000fe200000010ff */
[----:B------:R1:W-:Y:S01]  /*c7a0*/  @P4 STG.E.U16 desc[UR36][R10.64+0x2], R27 ;  /* 0x0000021b0a004986 */ /* 0x0003e2000c101524 */
[----:B------:R-:W-:-:S02]  /*c7b0*/  ISETP.GT.AND P4, PT, R0, 0x9, P0 ;  /* 0x000000090000780c */ /* 0x000fc40000784270 */
[----:B0-----:R-:W-:Y:S01]  /*c7c0*/  IADD3 R8, P6, R4, UR11, RZ ;  /* 0x0000000b04087c10 */ /* 0x001fe2000ffde0ff */
[----:B------:R-:W-:Y:S01]  /*c7d0*/  @P3 STG.E.U16 desc[UR36][R6.64+0x10], R28 ;  /* 0x0000101c06003986 */ /* 0x000fe2000c101524 */
[C---:B------:R-:W-:Y:S02]  /*c7e0*/  ISETP.GT.AND P3, PT, R0.reuse, 0x10, P1 ;  /* 0x000000100000780c */ /* 0x040fe40000f64270 */
[----:B------:R-:W-:Y:S01]  /*c7f0*/  IADD3.X R9, R5, UR10, RZ, P6, !PT ;  /* 0x0000000a05097c10 */ /* 0x000fe2000b7fe4ff */
[----:B------:R-:W-:Y:S01]  /*c800*/  @P2 STG.E.U16 desc[UR36][R6.64+0x12], R29 ;  /* 0x0000121d06002986 */ /* 0x000fe2000c101524 */
[----:B------:R-:W-:Y:S02]  /*c810*/  ISETP.GT.AND P2, PT, R0, 0x11, P1 ;  /* 0x000000110000780c */ /* 0x000fe40000f44270 */
[----:B------:R-:W-:Y:S01]  /*c820*/  F2FP.BF16.F32.PACK_AB R44, RZ, R44 ;  /* 0x0000002cff2c723e */ /* 0x000fe200000010ff */
[----:B------:R0:W-:Y:S01]  /*c830*/  @P5 STG.E.U16 desc[UR36][R8.64+0x10], R30 ;  /* 0x0000101e08005986 */ /* 0x0001e2000c101524 */
[----:B-1----:R-:W-:-:S02]  /*c840*/  IADD3 R10, P6, R4, UR11, RZ ;  /* 0x0000000b040a7c10 */ /* 0x002fc4000ffde0ff */
[C---:B------:R-:W-:Y:S02]  /*c850*/  ISETP.GT.AND P5, PT, R0.reuse, 0x10, P0 ;  /* 0x000000100000780c */ /* 0x040fe400007a4270 */
[----:B------:R-:W-:Y:S02]  /*c860*/  IADD3.X R11, R5, UR10, RZ, P6, !PT ;  /* 0x0000000a050b7c10 */ /* 0x000fe4000b7fe4ff */
[----:B------:R-:W-:Y:S02]  /*c870*/  F2FP.BF16.F32.PACK_AB R45, RZ, R45 ;  /* 0x0000002dff2d723e */ /* 0x000fe400000010ff */
[----:B------:R-:W-:Y:S01]  /*c880*/  F2FP.BF16.F32.PACK_AB R46, RZ, R46 ;  /* 0x0000002eff2e723e */ /* 0x000fe200000010ff */
[----:B------:R1:W-:Y:S01]  /*c890*/  @P4 STG.E.U16 desc[UR36][R10.64+0x12], R31 ;  /* 0x0000121f0a004986 */ /* 0x0003e2000c101524 */
[----:B------:R-:W-:Y:S02]  /*c8a0*/  ISETP.GT.AND P4, PT, R0, 0x11, P0 ;  /* 0x000000110000780c */ /* 0x000fe40000784270 */
[----:B0-----:R-:W-:Y:S01]  /*c8b0*/  IADD3 R8, P6, R4, UR11, RZ ;  /* 0x0000000b04087c10 */ /* 0x001fe2000ffde0ff */
[----:B------:R-:W-:Y:S01]  /*c8c0*/  @P3 STG.E.U16 desc[UR36][R6.64+0x20], R32 ;  /* 0x0000202006003986 */ /* 0x000fe2000c101524 */
[----:B------:R-:W-:-:S02]  /*c8d0*/  ISETP.GT.AND P3, PT, R0, 0x18, P1 ;  /* 0x000000180000780c */ /* 0x000fc40000f64270 */
[C---:B------:R-:W-:Y:S01]  /*c8e0*/  IADD3.X R9, R5.reuse, UR10, RZ, P6, !PT ;  /* 0x0000000a05097c10 */ /* 0x040fe2000b7fe4ff */
[----:B------:R-:W-:Y:S01]  /*c8f0*/  @P2 STG.E.U16 desc[UR36][R6.64+0x22], R33 ;  /* 0x0000222106002986 */ /* 0x000fe2000c101524 */
[----:B------:R-:W-:Y:S02]  /*c900*/  ISETP.GT.AND P2, PT, R0, 0x19, P1 ;  /* 0x000000190000780c */ /* 0x000fe40000f44270 */
[----:B------:R-:W-:Y:S01]  /*c910*/  F2FP.BF16.F32.PACK_AB R47, RZ, R47 ;  /* 0x0000002fff2f723e */ /* 0x000fe200000010ff */
[----:B------:R0:W-:Y:S01]  /*c920*/  @P5 STG.E.U16 desc[UR36][R8.64+0x20], R34 ;  /* 0x0000202208005986 */ /* 0x0001e2000c101524 */
[----:B-1----:R-:W-:Y:S02]  /*c930*/  IADD3 R10, P6, R4, UR11, RZ ;  /* 0x0000000b040a7c10 */ /* 0x002fe4000ffde0ff */
[----:B------:R-:W-:Y:S02]  /*c940*/  ISETP.GT.AND P5, PT, R0, 0x18, P0 ;  /* 0x000000180000780c */ /* 0x000fe400007a4270 */
[----:B------:R-:W-:-:S02]  /*c950*/  IADD3.X R11, R5, UR10, RZ, P6, !PT ;  /* 0x0000000a050b7c10 */ /* 0x000fc4000b7fe4ff */
[----:B------:R-:W-:Y:S02]  /*c960*/  F2FP.BF16.F32.PACK_AB R48, RZ, R48 ;  /* 0x00000030ff30723e */ /* 0x000fe400000010ff */
[----:B------:R-:W-:Y:S01]  /*c970*/  F2FP.BF16.F32.PACK_AB R49, RZ, R49 ;  /* 0x00000031ff31723e */ /* 0x000fe200000010ff */
[----:B------:R1:W-:Y:S01]  /*c980*/  @P4 STG.E.U16 desc[UR36][R10.64+0x22], R35 ;  /* 0x000022230a004986 */ /* 0x0003e2000c101524 */
[----:B------:R-:W-:Y:S02]  /*c990*/  ISETP.GT.AND P4, PT, R0, 0x19, P0 ;  /* 0x000000190000780c */ /* 0x000fe40000784270 */
[----:B0-----:R-:W-:Y:S01]  /*c9a0*/  IADD3 R8, P6, R4, UR11, RZ ;  /* 0x0000000b04087c10 */ /* 0x001fe2000ffde0ff */
[----:B------:R-:W-:Y:S01]  /*c9b0*/  @P3 STG.E.U16 desc[UR36][R6.64+0x30], R36 ;  /* 0x0000302406003986 */ /* 0x000fe2000c101524 */
[C---:B------:R-:W-:Y:S02]  /*c9c0*/  ISETP.GT.AND P3, PT, R0.reuse, 0x20, P1 ;  /* 0x000000200000780c */ /* 0x040fe40000f64270 */
[----:B------:R-:W-:Y:S01]  /*c9d0*/  IADD3.X R9, R5, UR10, RZ, P6, !PT ;  /* 0x0000000a05097c10 */ /* 0x000fe2000b7fe4ff */
[----:B------:R-:W-:Y:S01]  /*c9e0*/  @P2 STG.E.U16 desc[UR36][R6.64+0x32], R37 ;  /* 0x0000322506002986 */ /* 0x000fe2000c101524 */
[----:B------:R-:W-:-:S02]  /*c9f0*/  ISETP.GT.AND P2, PT, R0, 0x21, P1 ;  /* 0x000000210000780c */ /* 0x000fc40000f44270 */
[----:B------:R-:W-:Y:S01]  /*ca00*/  F2FP.BF16.F32.PACK_AB R50, RZ, R50 ;  /* 0x00000032ff32723e */ /* 0x000fe200000010ff */
[----:B------:R0:W-:Y:S01]  /*ca10*/  @P5 STG.E.U16 desc[UR36][R8.64+0x30], R38 ;  /* 0x0000302608005986 */ /* 0x0001e2000c101524 */
[----:B-1----:R-:W-:Y:S02]  /*ca20*/  IADD3 R10, P6, R4, UR11, RZ ;  /* 0x0000000b040a7c10 */ /* 0x002fe4000ffde0ff */
[C---:B------:R-:W-:Y:S02]  /*ca30*/  ISETP.GT.AND P5, PT, R0.reuse, 0x20, P0 ;  /* 0x000000200000780c */ /* 0x040fe400007a4270 */
[----:B------:R-:W-:Y:S02]  /*ca40*/  IADD3.X R11, R5, UR10, RZ, P6, !PT ;  /* 0x0000000a050b7c10 */ /* 0x000fe4000b7fe4ff */
        /* <DEDUP_REMOVED lines=148> */
[----:B------:R-:W-:Y:S02]  /*d390*/  F2FP.BF16.F32.PACK_AB R81, RZ, R81 ;  /* 0x00000051ff51723e */ /* 0x000fe400000010ff */
[----:B------:R-:W-:Y:S02]  /*d3a0*/  IADD3.X R11, R5, UR10, RZ, P6, !PT ;  /* 0x0000000a050b7c10 */ /* 0x000fe4000b7fe4ff */
[----:B------:R-:W-:Y:S02]  /*d3b0*/  F2FP.BF16.F32.PACK_AB R82, RZ, R82 ;  /* 0x00000052ff52723e */ /* 0x000fe400000010ff */
[----:B------:R-:W-:Y:S01]  /*d3c0*/  F2FP.BF16.F32.PACK_AB R83, RZ, R83 ;  /* 0x00000053ff53723e */ /* 0x000fe200000010ff */
[----:B------:R1:W-:Y:S01]  /*d3d0*/  @P4 STG.E.U16 desc[UR36][R10.64+0xd2], R79 ;  /* 0x0000d24f0a004986 */ /* 0x0003e2000c101524 */
[----:B------:R-:W-:Y:S02]  /*d3e0*/  ISETP.GT.AND P4, PT, R0, 0x70, P0 ;  /* 0x000000700000780c */ /* 0x000fe40000784270 */
[----:B0-----:R-:W-:Y:S01]  /*d3f0*/  IADD3 R8, P6, R4, UR11, RZ ;  /* 0x0000000b04087c10 */ /* 0x001fe2000ffde0ff */
[----:B------:R0:W-:Y:S01]  /*d400*/  @P3 STG.E.U16 desc[UR36][R6.64+0xe0], R80 ;  /* 0x0000e05006003986 */ /* 0x0001e2000c101524 */
[----:B------:R-:W-:-:S02]  /*d410*/  ISETP.GT.AND P3, PT, R0, 0x71, P0 ;  /* 0x000000710000780c */ /* 0x000fc40000764270 */
[C---:B------:R-:W-:Y:S01]  /*d420*/  IADD3.X R9, R5.reuse, UR10, RZ, P6, !PT ;  /* 0x0000000a05097c10 */ /* 0x040fe2000b7fe4ff */
[----:B------:R0:W-:Y:S01]  /*d430*/  @P2 STG.E.U16 desc[UR36][R6.64+0xe2], R81 ;  /* 0x0000e25106002986 */ /* 0x0001e2000c101524 */
[----:B------:R-:W-:Y:S02]  /*d440*/  ISETP.GT.AND P2, PT, R0, 0x78, P1 ;  /* 0x000000780000780c */ /* 0x000fe40000f44270 */
[----:B------:R-:W-:Y:S02]  /*d450*/  F2FP.BF16.F32.PACK_AB R84, RZ, R84 ;  /* 0x00000054ff54723e */ /* 0x000fe400000010ff */
[----:B-1----:R-:W-:Y:S01]  /*d460*/  IADD3 R10, P6, R4, UR11, RZ ;  /* 0x0000000b040a7c10 */ /* 0x002fe2000ffde0ff */
[----:B------:R0:W-:Y:S01]  /*d470*/  @P4 STG.E.U16 desc[UR36][R8.64+0xe0], R82 ;  /* 0x0000e05208004986 */ /* 0x0001e2000c101524 */
[----:B------:R-:W-:Y:S02]  /*d480*/  ISETP.GT.AND P1, PT, R0, 0x79, P1 ;  /* 0x000000790000780c */ /* 0x000fe40000f24270 */
[----:B------:R-:W-:-:S02]  /*d490*/  IADD3.X R11, R5, UR10, RZ, P6, !PT ;  /* 0x0000000a050b7c10 */ /* 0x000fc4000b7fe4ff */
[C---:B------:R-:W-:Y:S02]  /*d4a0*/  ISETP.GT.AND P5, PT, R0.reuse, 0x78, P0 ;  /* 0x000000780000780c */ /* 0x040fe400007a4270 */
[----:B------:R-:W-:Y:S01]  /*d4b0*/  ISETP.GT.AND P0, PT, R0, 0x79, P0 ;  /* 0x000000790000780c */ /* 0x000fe20000704270 */
[----:B------:R0:W-:Y:S01]  /*d4c0*/  @P3 STG.E.U16 desc[UR36][R10.64+0xe2], R83 ;  /* 0x0000e2530a003986 */ /* 0x0001e2000c101524 */
[----:B------:R-:W-:Y:S02]  /*d4d0*/  F2FP.BF16.F32.PACK_AB R85, RZ, R85 ;  /* 0x00000055ff55723e */ /* 0x000fe400000010ff */
[----:B------:R-:W-:Y:S01]  /*d4e0*/  F2FP.BF16.F32.PACK_AB R86, RZ, R86 ;  /* 0x00000056ff56723e */ /* 0x000fe200000010ff */
[----:B------:R0:W-:Y:S01]  /*d4f0*/  @P2 STG.E.U16 desc[UR36][R6.64+0xf0], R84 ;  /* 0x0000f05406002986 */ /* 0x0001e2000c101524 */
[C---:B------:R-:W-:Y:S02]  /*d500*/  IADD3 R12, P2, R4.reuse, UR11, RZ ;  /* 0x0000000b040c7c10 */ /* 0x040fe4000ff5e0ff */
[----:B------:R-:W-:Y:S01]  /*d510*/  IADD3 R4, P3, R4, UR11, RZ ;  /* 0x0000000b04047c10 */ /* 0x000fe2000ff7e0ff */
[----:B------:R0:W-:Y:S01]  /*d520*/  @P1 STG.E.U16 desc[UR36][R6.64+0xf2], R85 ;  /* 0x0000f25506001986 */ /* 0x0001e2000c101524 */
[----:B------:R-:W-:-:S02]  /*d530*/  IADD3.X R13, R5, UR10, RZ, P2, !PT ;  /* 0x0000000a050d7c10 */ /* 0x000fc400097fe4ff */
[----:B------:R-:W-:Y:S02]  /*d540*/  F2FP.BF16.F32.PACK_AB R87, RZ, R87 ;  /* 0x00000057ff57723e */ /* 0x000fe400000010ff */
[----:B------:R-:W-:Y:S01]  /*d550*/  IADD3.X R5, R5, UR10, RZ, P3, !PT ;  /* 0x0000000a05057c10 */ /* 0x000fe20009ffe4ff */
[----:B------:R0:W-:Y:S04]  /*d560*/  @P5 STG.E.U16 desc[UR36][R12.64+0xf0], R86 ;  /* 0x0000f0560c005986 */ /* 0x0001e8000c101524 */
[----:B------:R0:W-:Y:S02]  /*d570*/  @P0 STG.E.U16 desc[UR36][R4.64+0xf2], R87 ;  /* 0x0000f25704000986 */ /* 0x0001e4000c101524 */
.L_x_166:
[----:B------:R-:W-:Y:S05]  /*d580*/  BSYNC B0 ;  /* 0x0000000000007941 */ /* 0x000fea0003800000 */
.L_x_28:
[----:B------:R-:W-:Y:S01]  /*d590*/  ULDC UR4, c[0x0][0xc] ;  /* 0x0000030000047ab9 */ /* 0x000fe20000000800 */
[----:B------:R-:W-:Y:S01]  /*d5a0*/  ULDC UR5, c[0x0][0x10] ;  /* 0x0000040000057ab9 */ /* 0x000fe20000000800 */
[----:B0-----:R-:W0:Y:S01]  /*d5b0*/  LDC R3, c[0x0][0x14] ;  /* 0x00000500ff037b82 */ /* 0x001e220000000800 */
[----:B------:R-:W-:Y:S01]  /*d5c0*/  UIMAD.WIDE.U32 UR4, UR4, UR5, URZ ;  /* 0x00000005040472a5 */ /* 0x000fe2000f8e003f */
[----:B------:R-:W-:Y:S01]  /*d5d0*/  PRMT R0, RZ, 0x7610, R0 ;  /* 0x00007610ff007816 */ /* 0x000fe20000000000 */
[----:B------:R-:W-:Y:S01]  /*d5e0*/  UMOV UR43, 0xffffffff ;  /* 0xffffffff002b7882 */ /* 0x000fe20000000000 */
[----:B------:R-:W-:-:S03]  /*d5f0*/  UMOV UR44, 0xffffffff ;  /* 0xffffffff002c7882 */ /* 0x000fc60000000000 */
[----:B0-----:R-:W-:-:S04]  /*d600*/  IMAD.WIDE.U32 R16, R3, UR4, R16 ;  /* 0x0000000403107c25 */ /* 0x001fc8000f8e0010 */
[----:B------:R-:W-:Y:S01]  /*d610*/  IMAD R3, R3, UR5, RZ ;  /* 0x0000000503037c24 */ /* 0x000fe2000f8e02ff */
[----:B------:R-:W-:Y:S02]  /*d620*/  ULDC.64 UR4, c[0x0][0x650] ;  /* 0x0001940000047ab9 */ /* 0x000fe40000000a00 */
[----:B------:R-:W-:Y:S01]  /*d630*/  ISETP.GE.U32.AND P0, PT, R16, UR4, PT ;  /* 0x0000000410007c0c */ /* 0x000fe2000bf06070 */
[----:B------:R-:W-:-:S05]  /*d640*/  IMAD.IADD R17, R17, 0x1, R3 ;  /* 0x0000000111117824 */ /* 0x000fca00078e0203 */
[----:B------:R-:W-:-:S13]  /*d650*/  ISETP.GE.U32.AND.EX P0, PT, R17, UR5, PT, P0 ;  /* 0x0000000511007c0c */ /* 0x000fda000bf06100 */
[----:B------:R-:W-:Y:S05]  /*d660*/  @P0 BRA `(.L_x_167) ;  /* 0x0000000400880947 */ /* 0x000fea0003800000 */
[----:B------:R-:W0:Y:S01]  /*d670*/  S2UR UR6, SR_CTAID.X ;  /* 0x00000000000679c3 */ /* 0x000e220000002500 */
[----:B------:R-:W-:Y:S01]  /*d680*/  ULDC.64 UR12, c[0x0][0x628] ;  /* 0x00018a00000c7ab9 */ /* 0x000fe20000000a00 */
[----:B------:R-:W-:Y:S01]  /*d690*/  ULDC UR4, c[0x0][0x150] ;  /* 0x0000540000047ab9 */ /* 0x000fe20000000800 */
[----:B------:R-:W-:Y:S01]  /*d6a0*/  ISETP.NE.U32.AND P0, PT, RZ, UR12, PT ;  /* 0x0000000cff007c0c */ /* 0x000fe2000bf05070 */
[----:B------:R-:W-:Y:S01]  /*d6b0*/  ULDC UR15, c[0x0][0x630] ;  /* 0x00018c00000f7ab9 */ /* 0x000fe20000000800 */
[C---:B------:R-:W-:Y:S01]  /*d6c0*/  R2UR UR16, R16.reuse ;  /* 0x00000000101072ca */ /* 0x040fe200000e0000 */
[----:B------:R-:W-:Y:S01]  /*d6d0*/  ULDC UR19, c[0x0][0x154] ;  /* 0x0000550000137ab9 */ /* 0x000fe20000000800 */
[----:B------:R-:W-:Y:S01]  /*d6e0*/  ISETP.NE.AND.EX P0, PT, RZ, UR13, PT, P0 ;  /* 0x0000000dff007c0c */ /* 0x000fe2000bf05300 */
[----:B------:R-:W1:Y:S01]  /*d6f0*/  S2UR UR18, SR_CTAID.Y ;  /* 0x00000000001279c3 */ /* 0x000e620000002600 */
[----:B------:R-:W-:Y:S02]  /*d700*/  R2UR UR17, R17 ;  /* 0x00000000111172ca */ /* 0x000fe400000e0000 */
[----:B------:R-:W-:-:S02]  /*d710*/  R2UR UR10, R16 ;  /* 0x00000000100a72ca */ /* 0x000fc400000e0000 */
[----:B------:R-:W-:Y:S02]  /*d720*/  R2UR UR11, R17 ;  /* 0x00000000110b72ca */ /* 0x000fe400000e0000 */
[----:B0-----:R-:W-:-:S05]  /*d730*/  I2FP.F32.U32 R0, UR6 ;  /* 0x0000000600007c45 */ /* 0x001fca0008201000 */
[----:B------:R-:W-:-:S04]  /*d740*/  FMUL R0, R0, UR4 ;  /* 0x0000000400007c20 */ /* 0x000fc80008400000 */
[----:B------:R0:W0:Y:S01]  /*d750*/  F2I.U32.TRUNC.NTZ R3, R0 ;  /* 0x0000000000037305 */ /* 0x000022000020f000 */
[----:B-1----:R-:W-:Y:S05]  /*d760*/  @!P0 BRA `(.L_x_168) ;  /* 0x0000000000308947 */ /* 0x002fea0003800000 */
        /* <DEDUP_REMOVED lines=12> */
.L_x_168:
[----:B------:R-:W-:Y:S01]  /*d830*/  USHF.R.U64 UR44, UR10, UR15, UR11 ;  /* 0x0000000f0a2c7299 */ /* 0x000fe2000800120b */
[----:B0-----:R-:W-:Y:S01]  /*d840*/  I2FP.F32.U32 R0, UR18 ;  /* 0x0000001200007c45 */ /* 0x001fe20008201000 */
[----:B------:R-:W-:Y:S02]  /*d850*/  USHF.R.U32.HI UR4, URZ, UR15, UR11 ;  /* 0x0000000f3f047299 */ /* 0x000fe4000801160b */
        /* <DEDUP_REMOVED lines=8> */
[----:B------:R-:W-:Y:S01]  /*d8e0*/  UIMAD.WIDE.U32 UR8, UR10, UR12, UR8 ;  /* 0x0000000c0a0872a5 */ /* 0x000fe2000f8e0008 */
[----:B------:R-:W-:Y:S01]  /*d8f0*/  R2UR UR12, R3 ;  /* 0x00000000030c72ca */ /* 0x000fe200000e0000 */
[----:B------:R-:W-:Y:S01]  /*d900*/  UIMAD UR10, UR10, UR13, UR4 ;  /* 0x0000000d0a0a72a4 */ /* 0x000fe2000f8e0204 */
[----:B------:R-:W-:Y:S01]  /*d910*/  ULDC UR11, c[0x0][0x618] ;  /* 0x00018600000b7ab9 */ /* 0x000fe20000000800 */
[----:B------:R-:W-:Y:S02]  /*d920*/  ULDC UR21, c[0x0][0x658] ;  /* 0x0001960000157ab9 */ /* 0x000fe40000000800 */
[----:B------:R-:W-:Y:S01]  /*d930*/  UIADD3 UR9, UR9, UR10, URZ ;  /* 0x0000000a09097290 */ /* 0x000fe2000fffe03f */
[----:B------:R-:W-:Y:S01]  /*d940*/  UMOV UR15, 0xffffffff ;  /* 0xffffffff000f7882 */ /* 0x000fe20000000000 */
[----:B------:R-:W-:Y:S01]  /*d950*/  ULDC.64 UR4, c[0x0][0x640] ;  /* 0x0001900000047ab9 */ /* 0x000fe20000000a00 */
[----:B------:R-:W-:Y:S01]  /*d960*/  USHF.L.U32 UR15, UR15, UR21, URZ ;  /* 0x000000150f0f7299 */ /* 0x000fe2000800063f */
[----:B------:R-:W-:Y:S01]  /*d970*/  ISETP.NE.U32.AND P0, PT, RZ, UR4, PT ;  /* 0x00000004ff007c0c */ /* 0x000fe2000bf05070 */
[----:B------:R-:W-:-:S02]  /*d980*/  USHF.R.U64 UR16, UR8, UR11, UR9 ;  /* 0x0000000b08107299 */ /* 0x000fc40008001209 */
[----:B------:R-:W-:Y:S01]  /*d990*/  USHF.R.U32.HI UR8, URZ, UR11, UR9 ;  /* 0x0000000b3f087299 */ /* 0x000fe20008011609 */
[----:B0-----:R-:W-:Y:S01]  /*d9a0*/  R2UR UR14, R0 ;  /* 0x00000000000e72ca */ /* 0x001fe200000e0000 */
[----:B------:R-:W-:Y:S01]  /*d9b0*/  ULDC UR17, c[0x0][0x608] ;  /* 0x0001820000117ab9 */ /* 0x000fe20000000800 */
[----:B------:R-:W-:Y:S01]  /*d9c0*/  ULOP3.LUT UR42, URZ, UR15, URZ, 0x33, !UPT ;  /* 0x0000000f3f2a7292 */ /* 0x000fe2000f8e333f */
[----:B------:R-:W-:Y:S01]  /*d9d0*/  ISETP.NE.AND.EX P0, PT, RZ, UR5, PT, P0 ;  /* 0x00000005ff007c0c */ /* 0x000fe2000bf05300 */
[----:B------:R-:W-:Y:S02]  /*d9e0*/  USHF.R.U64 UR15, UR16, UR17, UR8 ;  /* 0x00000011100f7299 */ /* 0x000fe40008001208 */
[----:B------:R-:W-:Y:S02]  /*d9f0*/  USHF.R.U32.HI UR8, URZ, UR17, UR8 ;  /* 0x000000113f087299 */ /* 0x000fe40008011608 */
[----:B------:R-:W-:Y:S02]  /*da00*/  UIADD3 UR12, -UR12, URZ, URZ ;  /* 0x0000003f0c0c7290 */ /* 0x000fe4000fffe13f */
[----:B------:R-:W-:Y:S01]  /*da10*/  USHF.R.U64 UR17, UR15, UR21, UR8 ;  /* 0x000000150f117299 */ /* 0x000fe20008001208 */
[----:B------:R-:W-:Y:S01]  /*da20*/  UMOV UR19, 0x1 ;  /* 0x0000000100137882 */ /* 0x000fe20000000000 */
[----:B------:R-:W-:Y:S01]  /*da30*/  ULDC UR13, c[0x0][0x144] ;  /* 0x00005100000d7ab9 */ /* 0x000fe20000000800 */
[----:B------:R-:W-:Y:S01]  /*da40*/  ULDC UR7, c[0x0][0x600] ;  /* 0x0001800000077ab9 */ /* 0x000fe20000000800 */
[----:B------:R-:W-:-:S02]  /*da50*/  USHF.L.U32 UR24, UR19, UR21, URZ ;  /* 0x0000001513187299 */ /* 0x000fc4000800063f */
[----:B------:R-:W-:Y:S02]  /*da60*/  USHF.R.U32.HI UR8, URZ, UR21, UR8 ;  /* 0x000000153f087299 */ /* 0x000fe40008011608 */
[----:B------:R-:W-:Y:S02]  /*da70*/  UIMAD UR21, UR13, UR12, UR6 ;  /* 0x0000000c0d1572a4 */ /* 0x000fe4000f8e0206 */
[----:B------:R-:W-:Y:S02]  /*da80*/  UIADD3 UR20, UR7, -0x1, URZ ;  /* 0xffffffff07147890 */ /* 0x000fe4000fffe03f */
[----:B------:R-:W-:Y:S01]  /*da90*/  UIADD3 UR19, -UR14, URZ, URZ ;  /* 0x0000003f0e137290 */ /* 0x000fe2000fffe13f */
        /* <DEDUP_REMOVED lines=17> */
.L_x_169:
[----:B------:R-:W-:Y:S01]  /*dbb0*/  UISETP.NE.AND UP0, UPT, UR41, URZ, UPT ;  /* 0x0000003f2900728c */ /* 0x000fe2000bf05270 */
[----:B------:R-:W-:Y:S01]  /*dbc0*/  IMAD.MOV.U32 R0, RZ, RZ, 0x1 ;  /* 0x00000001ff007424 */ /* 0x000fe200078e00ff */
[----:B------:R-:W-:Y:S02]  /*dbd0*/  USHF.R.U64 UR4, UR6, UR22, UR8 ;  /* 0x0000001606047299 */ /* 0x000fe40008001208 */
[----:B------:R-:W-:Y:S02]  /*dbe0*/  ULOP3.LUT UR42, UR15, UR42, URZ, 0xc0, !UPT ;  /* 0x0000002a0f2a7292 */ /* 0x000fe4000f8ec03f */
[----:B------:R-:W-:Y:S02]  /*dbf0*/  UIADD3 UR5, -UR4, URZ, URZ ;  /* 0x0000003f04057290 */ /* 0x000fe4000fffe13f */
[----:B------:R-:W-:Y:S02]  /*dc00*/  UIMAD UR42, UR24, UR4, UR42 ;  /* 0x00000004182a72a4 */ /* 0x000fe4000f8e022a */
[----:B------:R-:W-:-:S02]  /*dc10*/  ULOP3.LUT UR16, UR16, UR20, URZ, 0xc0, !UPT ;  /* 0x0000001410107292 */ /* 0x000fc4000f8ec03f */
[----:B------:R-:W-:Y:S02]  /*dc20*/  @UP0 UIMAD UR21, UR25, UR19, UR18 ;  /* 0x00000013191502a4 */ /* 0x000fe4000f8e0212 */
[----:B------:R-:W-:-:S03]  /*dc30*/  UIMAD UR4, UR5, UR23, UR17 ;  /* 0x00000017050472a4 */ /* 0x000fc6000f8e0211 */
[----:B------:R-:W-:Y:S01]  /*dc40*/  ULDC UR5, c[0x0][0x610] ;  /* 0x0001840000057ab9 */ /* 0x000fe20000000800 */
[----:B------:R-:W-:Y:S02]  /*dc50*/  UIMAD UR4, UR4, UR7, UR16 ;  /* 0x00000007040472a4 */ /* 0x000fe4000f8e0210 */
[----:B------:R-:W-:-:S04]  /*dc60*/  UIMAD UR42, UR42, UR5, UR21 ;  /* 0x000000052a2a72a4 */ /* 0x000fc8000f8e0215 */
[----:B------:R-:W-:Y:S02]  /*dc70*/  USEL UR43, UR4, UR42, !UP0 ;  /* 0x0000002a042b7287 */ /* 0x000fe4000c000000 */
[----:B------:R-:W-:-:S12]  /*dc80*/  USEL UR42, UR42, UR4, !UP0 ;  /* 0x000000042a2a7287 */ /* 0x000fd8000c000000 */
.L_x_167:
[----:B------:R-:W-:-:S13]  /*dc90*/  LOP3.LUT P0, RZ, R0, 0xff, RZ, 0xc0, !PT ;  /* 0x000000ff00ff7812 */ /* 0x000fda000780c0ff */
[----:B------:R-:W-:Y:S05]  /*dca0*/  @P0 BRA `(.L_x_170) ;  /* 0xffffff3400000947 */ /* 0x000fea000383ffff */
[----:B------:R-:W-:Y:S05]  /*dcb0*/  EXIT ;  /* 0x000000000000794d */ /* 0x000fea0003800000 */
.L_x_3:
[----:B------:R-:W-:Y:S01]  /*dcc0*/  ULDC.64 UR8, c[0x0][0x650] ;  /* 0x0001940000087ab9 */ /* 0x000fe20000000a00 */
[----:B------:R-:W-:Y:S01]  /*dcd0*/  PRMT R0, RZ, 0x7610, R0 ;  /* 0x00007610ff007816 */ /* 0x000fe20000000000 */
[----:B------:R-:W-:Y:S01]  /*dce0*/  IMAD.MOV.U32 R3, RZ, RZ, -0x1 ;  /* 0xffffffffff037424 */ /* 0x000fe200078e00ff */
[----:B------:R-:W-:Y:S01]  /*dcf0*/  ISETP.GE.U32.AND P0, PT, R16, UR8, PT ;  /* 0x0000000810007c0c */ /* 0x000fe2000bf06070 */
[----:B------:R-:W-:Y:S02]  /*dd00*/  IMAD.MOV.U32 R4, RZ, RZ, -0x1 ;  /* 0xffffffffff047424 */ /* 0x000fe400078e00ff */
[----:B------:R-:W-:Y:S01]  /*dd10*/  IMAD.MOV.U32 R11, RZ, RZ, -0x1 ;  /* 0xffffffffff0b7424 */ /* 0x000fe200078e00ff */
[----:B------:R-:W-:-:S13]  /*dd20*/  ISETP.GE.U32.AND.EX P0, PT, R17, UR9, PT, P0 ;  /* 0x0000000911007c0c */ /* 0x000fda000bf06100 */
[----:B------:R-:W-:Y:S05]  /*dd30*/  @P0 BRA `(.L_x_171) ;  /* 0x00000004008c0947 */ /* 0x000fea0003800000 */
[----:B------:R-:W-:Y:S01]  /*dd40*/  I2FP.F32.U32 R0, UR4 ;  /* 0x0000000400007c45 */ /* 0x000fe20008201000 */
[----:B0-----:R-:W-:Y:S01]  /*dd50*/  ULDC.64 UR16, c[0x0][0x628] ;  /* 0x00018a0000107ab9 */ /* 0x001fe20000000a00 */
        /* <DEDUP_REMOVED lines=24> */
.L_x_172:
        /* <DEDUP_REMOVED lines=24> */
[----:B------:R-:W-:Y:S01]  /*e060*/  UMOV UR19, 0x1 ;  /* 0x0000000100137882 */ /* 0x000fe20000000000 */
[----:B------:R-:W-:Y:S01]  /*e070*/  ULDC UR20, c[0x0][0x608] ;  /* 0x0001820000147ab9 */ /* 0x000fe20000000800 */
[----:B------:R-:W-:Y:S01]  /*e080*/  USHF.L.U32 UR26, UR19, UR23, URZ ;  /* 0x00000017131a7299 */ /* 0x000fe2000800063f */
[----:B------:R-:W-:Y:S01]  /*e090*/  ISETP.NE.AND.EX P0, PT, RZ, UR9, PT, P0 ;  /* 0x00000009ff007c0c */ /* 0x000fe2000bf05300 */
[----:B------:R-:W-:Y:S02]  /*e0a0*/  USHF.R.U64 UR19, UR18, UR20, UR11 ;  /* 0x0000001412137299 */ /* 0x000fe4000800120b */
[----:B------:R-:W-:Y:S02]  /*e0b0*/  USHF.R.U32.HI UR11, URZ, UR20, UR11 ;  /* 0x000000143f0b7299 */ /* 0x000fe4000801160b */
[----:B------:R-:W-:-:S02]  /*e0c0*/  UIADD3 UR15, -UR15, URZ, URZ ;  /* 0x0000003f0f0f7290 */ /* 0x000fc4000fffe13f */
[----:B------:R-:W-:Y:S01]  /*e0d0*/  USHF.R.U64 UR20, UR19, UR23, UR11 ;  /* 0x0000001713147299 */ /* 0x000fe2000800120b */
[----:B------:R-:W-:Y:S01]  /*e0e0*/  ULDC UR16, c[0x0][0x144] ;  /* 0x0000510000107ab9 */ /* 0x000fe20000000800 */
[----:B------:R-:W-:Y:S01]  /*e0f0*/  ULDC UR6, c[0x0][0x600] ;  /* 0x0001800000067ab9 */ /* 0x000fe20000000800 */
[----:B------:R-:W-:Y:S02]  /*e100*/  USHF.R.U32.HI UR11, URZ, UR23, UR11 ;  /* 0x000000173f0b7299 */ /* 0x000fe4000801160b */
[----:B------:R-:W-:Y:S02]  /*e110*/  UIMAD UR23, UR16, UR15, UR4 ;  /* 0x0000000f101772a4 */ /* 0x000fe4000f8e0204 */
[----:B------:R-:W-:Y:S02]  /*e120*/  UIADD3 UR22, UR6, -0x1, URZ ;  /* 0xffffffff06167890 */ /* 0x000fe4000fffe03f */
[----:B------:R-:W-:Y:S02]  /*e130*/  ULOP3.LUT UR27, URZ, UR13, URZ, 0x33, !UPT ;  /* 0x0000000d3f1b7292 */ /* 0x000fe4000f8e333f */
        /* <DEDUP_REMOVED lines=18> */
.L_x_173:
[----:B------:R-:W-:Y:S01]  /*e260*/  UISETP.NE.AND UP0, UPT, UR41, URZ, UPT ;  /* 0x0000003f2900728c */ /* 0x000fe2000bf05270 */
[----:B------:R-:W-:Y:S01]  /*e270*/  IMAD.MOV.U32 R0, RZ, RZ, 0x1 ;  /* 0x00000001ff007424 */ /* 0x000fe200078e00ff */
[----:B------:R-:W-:Y:S01]  /*e280*/  USHF.R.U64 UR8, UR4, UR24, UR11 ;  /* 0x0000001804087299 */ /* 0x000fe2000800120b */
[----:B------:R-:W-:Y:S01]  /*e290*/  IMAD.U32 R11, RZ, RZ, UR5 ;  /* 0x00000005ff0b7e24 */ /* 0x000fe2000f8e00ff */
[----:B------:R-:W-:Y:S02]  /*e2a0*/  ULOP3.LUT UR4, UR19, UR27, URZ, 0xc0, !UPT ;  /* 0x0000001b13047292 */ /* 0x000fe4000f8ec03f */
[----:B------:R-:W-:Y:S02]  /*e2b0*/  ULOP3.LUT UR18, UR18, UR22, URZ, 0xc0, !UPT ;  /* 0x0000001612127292 */ /* 0x000fe4000f8ec03f */
[----:B------:R-:W-:-:S03]  /*e2c0*/  UIMAD UR4, UR26, UR8, UR4 ;  /* 0x000000081a0472a4 */ /* 0x000fc6000f8e0204 */
[----:B------:R-:W-:Y:S02]  /*e2d0*/  @UP0 UIMAD UR23, UR28, UR21, UR7 ;  /* 0x000000151c1702a4 */ /* 0x000fe4000f8e0207 */
[----:B------:R-:W-:-:S03]  /*e2e0*/  UIADD3 UR7, -UR8, URZ, URZ ;  /* 0x0000003f08077290 */ /* 0x000fc6000fffe13f */
[----:B------:R-:W-:Y:S01]  /*e2f0*/  ULDC UR8, c[0x0][0x610] ;  /* 0x0001840000087ab9 */ /* 0x000fe20000000800 */
[----:B------:R-:W-:Y:S02]  /*e300*/  UIMAD UR7, UR7, UR25, UR20 ;  /* 0x00000019070772a4 */ /* 0x000fe4000f8e0214 */
[----:B------:R-:W-:Y:S02]  /*e310*/  UIMAD UR4, UR4, UR8, UR23 ;  /* 0x00000008040472a4 */ /* 0x000fe4000f8e0217 */
[----:B------:R-:W-:-:S04]  /*e320*/  UIMAD UR7, UR7, UR6, UR18 ;  /* 0x00000006070772a4 */ /* 0x000fc8000f8e0212 */
[----:B------:R-:W-:Y:S02]  /*e330*/  USEL UR6, UR7, UR4, !UP0 ;  /* 0x0000000407067287 */ /* 0x000fe4000c000000 */
[----:B------:R-:W-:-:S04]  /*e340*/  USEL UR4, UR4, UR7, !UP0 ;  /* 0x0000000704047287 */ /* 0x000fc8000c000000 */
[----:B------:R-:W-:Y:S02]  /*e350*/  IMAD.U32 R4, RZ, RZ, UR6 ;  /* 0x00000006ff047e24 */ /* 0x000fe4000f8e00ff */
[----:B------:R-:W-:-:S07]  /*e360*/  IMAD.U32 R3, RZ, RZ, UR4 ;  /* 0x00000004ff037e24 */ /* 0x000fce000f8e00ff */
.L_x_171:
[----:B------:R-:W-:-:S08]  /*e370*/  NOP ;  /* 0x0000000000007918 */ /* 0x000fd00000000000 */
[----:B------:R-:W1:-:S00]  /*e380*/  USETMAXREG.DEALLOC.CTAPOOL 0x28 ;  /* 0x00000028000079c8 */ /* 0x000e4000080e0500 */
[----:B------:R-:W-:-:S13]  /*e390*/  ISETP.NE.AND P0, PT, RZ, UR10, PT ;  /* 0x0000000aff007c0c */ /* 0x000fda000bf05270 */
[----:B0-----:R-:W-:Y:S05]  /*e3a0*/  @P0 EXIT ;  /* 0x000000000000094d */ /* 0x001fea0003800000 */
[----:B-1----:R-:W-:Y:S01]  /*e3b0*/  LOP3.LUT P0, RZ, R0, 0xff, RZ, 0xc0, !PT ;  /* 0x000000ff00ff7812 */ /* 0x002fe2000780c0ff */
[----:B------:R-:W-:Y:S02]  /*e3c0*/  IMAD.MOV.U32 R0, RZ, RZ, 0x1 ;  /* 0x00000001ff007424 */ /* 0x000fe400078e00ff */
[----:B------:R-:W-:-:S10]  /*e3d0*/  IMAD.MOV.U32 R8, RZ, RZ, RZ ;  /* 0x000000ffff087224 */ /* 0x000fd400078e00ff */
[----:B------:R-:W-:Y:S05]  /*e3e0*/  @!P0 BRA `(.L_x_174) ;  /* 0x0000000c00488947 */ /* 0x000fea0003800000 */
[----:B------:R-:W-:Y:S01]  /*e3f0*/  ULDC UR4, c[0x0][0x28c] ;  /* 0x0000a30000047ab9 */ /* 0x000fe20000000800 */
[----:B------:R-:W-:Y:S01]  /*e400*/  ULDC UR6, c[0x0][0x658] ;  /* 0x0001960000067ab9 */ /* 0x000fe20000000800 */
[----:B------:R-:W-:Y:S01]  /*e410*/  UIADD3 UR10, UR4, 0x3f, URZ ;  /* 0x0000003f040a7890 */ /* 0x000fe2000fffe03f */
[C---:B------:R-:W-:Y:S01]  /*e420*/  LOP3.LUT P2, RZ, R2.reuse, 0x7f, RZ, 0xc0, !PT ;  /* 0x0000007f02ff7812 */ /* 0x040fe2000784c0ff */
[----:B------:R-:W-:Y:S01]  /*e430*/  UMOV UR7, 0xffffffff ;  /* 0xffffffff00077882 */ /* 0x000fe20000000000 */
[----:B------:R-:W-:Y:S01]  /*e440*/  ULDC UR5, c[0x0][0x600] ;  /* 0x0001800000057ab9 */ /* 0x000fe20000000800 */
[----:B------:R-:W-:Y:S01]  /*e450*/  UMOV UR9, 0x1 ;  /* 0x0000000100097882 */ /* 0x000fe20000000000 */
[----:B------:R-:W-:Y:S01]  /*e460*/  USHF.L.U32 UR7, UR7, UR6, URZ ;  /* 0x0000000607077299 */ /* 0x000fe2000800063f */
[----:B------:R-:W-:Y:S01]  /*e470*/  LOP3.LUT P0, RZ, R2, 0x1f, RZ, 0xc0, !PT ;  /* 0x0000001f02ff7812 */ /* 0x000fe2000780c0ff */
[----:B------:R-:W-:Y:S01]  /*e480*/  UIADD3 UR4, UR5, -0x1, URZ ;  /* 0xffffffff05047890 */ /* 0x000fe2000fffe03f */
[----:B------:R-:W-:Y:S01]  /*e490*/  BSSY B0, `(.L_x_174) ;  /* 0x00000c7000007945 */ /* 0x000fe20003800000 */
[----:B------:R-:W-:Y:S01]  /*e4a0*/  USHF.R.S32.HI UR11, URZ, 0x1f, UR10 ;  /* 0x0000001f3f0b7899 */ /* 0x000fe2000801140a */
[----:B------:R-:W-:Y:S01]  /*e4b0*/  PLOP3.LUT P0, PT, P0, P2, PT, 0x8a, 0x0 ;  /* 0x000000000000781c */ /* 0x000fe20000705172 */
[----:B------:R-:W-:Y:S01]  /*e4c0*/  ULDC UR8, c[0x0][0xc] ;  /* 0x0000030000087ab9 */ /* 0x000fe20000000800 */
[----:B------:R-:W-:Y:S01]  /*e4d0*/  USHF.L.U32 UR5, UR9, UR6, URZ ;  /* 0x0000000609057299 */ /* 0x000fe2000800063f */
[----:B------:R-:W-:Y:S01]  /*e4e0*/  IMAD.MOV.U32 R9, RZ, RZ, 0x1 ;  /* 0x00000001ff097424 */ /* 0x000fe200078e00ff */
[----:B------:R-:W-:Y:S01]  /*e4f0*/  ULEA.HI UR11, UR11, UR10, URZ, 0x6 ;  /* 0x0000000a0b0b7291 */ /* 0x000fe2000f8f303f */
[----:B------:R-:W-:Y:S01]  /*e500*/  IMAD.MOV.U32 R0, RZ, RZ, 0x1 ;  /* 0x00000001ff007424 */ /* 0x000fe200078e00ff */
[----:B------:R-:W-:Y:S01]  /*e510*/  ULDC UR9, c[0x0][0x10] ;  /* 0x0000040000097ab9 */ /* 0x000fe20000000800 */
[----:B------:R-:W-:Y:S01]  /*e520*/  ULOP3.LUT UR6, URZ, UR7, URZ, 0x33, !UPT ;  /* 0x000000073f067292 */ /* 0x000fe2000f8e333f */
[----:B------:R-:W-:Y:S01]  /*e530*/  IMAD.MOV.U32 R8, RZ, RZ, RZ ;  /* 0x000000ffff087224 */ /* 0x000fe200078e00ff */
[----:B------:R-:W-:Y:S01]  /*e540*/  UIMAD.WIDE.U32 UR8, UR8, UR9, URZ ;  /* 0x00000009080872a5 */ /* 0x000fe2000f8e003f */
[----:B------:R-:W-:Y:S01]  /*e550*/  ULDC UR7, c[0x0][0x14] ;  /* 0x0000050000077ab9 */ /* 0x000fe20000000800 */
[----:B------:R-:W-:-:S02]  /*e560*/  USHF.R.S32.HI UR19, URZ, 0x6, UR11 ;  /* 0x000000063f137899 */ /* 0x000fc4000801140b */
[----:B------:R-:W-:Y:S02]  /*e570*/  UIMAD.WIDE.U32 UR22, UR8, UR7, URZ ;  /* 0x00000007081672a5 */ /* 0x000fe4000f8e003f */
[----:B------:R-:W-:Y:S02]  /*e580*/  UIMAD UR13, UR9, UR7, URZ ;  /* 0x00000007090d72a4 */ /* 0x000fe4000f8e023f */
[----:B------:R-:W-:Y:S02]  /*e590*/  ULOP3.LUT UR21, UR40, 0x2, URZ, 0xfc, !UPT ;  /* 0x0000000228157892 */ /* 0x000fe4000f8efc3f */
[----:B------:R-:W-:Y:S02]  /*e5a0*/  UIADD3 UR13, UR23, UR13, URZ ;  /* 0x0000000d170d7290 */ /* 0x000fe4000fffe03f */
[----:B------:R-:W-:Y:S01]  /*e5b0*/  UIADD3 UR26, UR19, 0x1, URZ ;  /* 0x00000001131a7890 */ /* 0x000fe2000fffe03f */
[----:B------:R-:W-:-:S11]  /*e5c0*/  ULDC.64 UR24, c[0x0][0x198] ;  /* 0x0000660000187ab9 */ /* 0x000fd60000000a00 */
.L_x_186:
[----:B------:R-:W-:-:S03]  /*e5d0*/  UMOV UR7, 0xffffffff ;  /* 0xffffffff00077882 */ /* 0x000fc60000000000 */
[----:B------:R-:W-:Y:S05]  /*e5e0*/  BRA.DIV UR7, `(.L_x_175) ;  /* 0x0000000e07947947 */ /* 0x000fea000b800000 */
[----:B------:R-:W-:-:S13]  /*e5f0*/  ELECT P6, URZ, PT ;  /* 0x00000000003f782f */ /* 0x000fda00038c0000 */
.L_x_196:
[----:B------:R-:W0:Y:S01]  /*e600*/  LDC R2, c[0x0][0x28c] ;  /* 0x0000a300ff027b82 */ /* 0x000e220000000800 */
[----:B------:R-:W-:Y:S01]  /*e610*/  BSSY B1, `(.L_x_176) ;  /* 0x0000038000017945 */ /* 0x000fe20003800000 */
[----:B0-----:R-:W-:-:S13]  /*e620*/  ISETP.LT.OR P6, PT, R2, 0x1, !P6 ;  /* 0x000000010200780c */ /* 0x001fda00077c1670 */
[----:B------:R-:W-:Y:S05]  /*e630*/  @P6 BRA `(.L_x_177) ;  /* 0x0000000000d46947 */ /* 0x000fea0003800000 */
[----:B------:R-:W-:Y:S02]  /*e640*/  IMAD R7, R3, 0x180, RZ ;  /* 0x0000018003077824 */ /* 0x000fe400078e02ff */
[----:B------:R-:W-:Y:S02]  /*e650*/  IMAD.SHL.U32 R6, R4, 0x80, RZ ;  /* 0x0000008004067824 */ /* 0x000fe400078e00ff */
[----:B------:R-:W-:Y:S02]  /*e660*/  IMAD.MOV.U32 R12, RZ, RZ, RZ ;  /* 0x000000ffff0c7224 */ /* 0x000fe400078e00ff */
[----:B------:R-:W-:Y:S02]  /*e670*/  IMAD.U32 R14, RZ, RZ, UR26 ;  /* 0x0000001aff0e7e24 */ /* 0x000fe4000f8e00ff */
[----:B------:R-:W-:Y:S02]  /*e680*/  IMAD.MOV.U32 R2, RZ, RZ, R0 ;  /* 0x000000ffff027224 */ /* 0x000fe400078e0000 */
[----:B------:R-:W-:-:S07]  /*e690*/  IMAD.MOV.U32 R3, RZ, RZ, R8 ;  /* 0x000000ffff037224 */ /* 0x000fce00078e0008 */
.L_x_181:
[----:B------:R-:W0:Y:S01]  /*e6a0*/  S2R R5, SR_CgaCtaId ;  /* 0x0000000000057919 */ /* 0x000e220000008800 */
[----:B------:R-:W-:-:S04]  /*e6b0*/  MOV R4, 0x400 ;  /* 0x0000040000047802 */ /* 0x000fc80000000f00 */
[----:B0-----:R-:W-:Y:S02]  /*e6c0*/  LEA R10, R5, R4, 0x18 ;  /* 0x00000004050a7211 */ /* 0x001fe400078ec0ff */
[----:B------:R-:W-:Y:S01]  /*e6d0*/  SHF.L.U32 R4, R2, 0x1f, RZ ;  /* 0x0000001f02047819 */ /* 0x000fe200000006ff */
[----:B------:R-:W0:Y:S02]  /*e6e0*/  @!P2 LDC R5, c[0x0][0x500] ;  /* 0x00014000ff05ab82 */ /* 0x000e240000000800 */
[----:B------:R-:W-:-:S04]  /*e6f0*/  IMAD R13, R3, 0x8, R10 ;  /* 0x00000008030d7824 */ /* 0x000fc800078e020a */
[----:B------:R-:W1:Y:S02]  /*e700*/  SYNCS.PHASECHK.TRANS64.TRYWAIT P1, [R13+URZ+0x18], R4 ;  /* 0x000018040d0075a7 */ /* 0x000e64000802017f */
[----:B-1----:R-:W-:Y:S05]  /*e710*/  @!P1 BRA `(.L_x_178) ;  /* 0x0000000c00689947 */ /* 0x002fea0003800000 */
.L_x_197:
[----:B------:R-:W-:Y:S01]  /*e720*/  UPRMT UR7, UR21, 0x9910, URZ ;  /* 0x0000991015077896 */ /* 0x000fe2000800003f */
[----:B0-----:R0:W-:Y:S03]  /*e730*/  @!P2 SYNCS.ARRIVE.TRANS64 RZ, [R13+URZ], R5 ;  /* 0x000000050dffa9a7 */ /* 0x0011e6000800003f */
[----:B------:R-:W-:-:S06]  /*e740*/  UISETP.NE.AND UP0, UPT, UR7, 0x2, UPT ;  /* 0x000000020700788c */ /* 0x000fcc000bf05270 */
[----:B------:R-:W-:-:S13]  /*e750*/  PLOP3.LUT P1, PT, PT, PT, UP0, 0x80, 0x0 ;  /* 0x000000000000781c */ /* 0x000fda0003f2f008 */
[----:B0-----:R-:W-:Y:S05]  /*e760*/  @P1 BRA `(.L_x_179) ;  /* 0x0000000000041947 */ /* 0x001fea0003800000 */
[----:B------:R-:W-:Y:S01]  /*e770*/  BPT.TRAP 0x1 ;  /* 0x000000040000795c */ /* 0x000fe20000300000 */
.L_x_179:
[----:B------:R-:W-:Y:S05]  /*e780*/  @P0 BRA `(.L_x_180) ;  /* 0x0000000000040947 */ /* 0x000fea0003800000 */
[----:B------:R-:W-:Y:S01]  /*e790*/  BPT.TRAP 0x1 ;  /* 0x000000040000795c */ /* 0x000fe20000300000 */
.L_x_180:
[--C-:B-1----:R-:W-:Y:S01]  /*e7a0*/  IMAD R4, R3, 0xc000, R10.reuse ;  /* 0x0000c00003047824 */ /* 0x102fe200078e020a */
[----:B------:R-:W-:Y:S01]  /*e7b0*/  R2UR UR9, R13 ;  /* 0x000000000d0972ca */ /* 0x000fe200000e0000 */
[----:B------:R-:W-:Y:S01]  /*e7c0*/  IMAD R10, R3, 0x4000, R10 ;  /* 0x00004000030a7824 */ /* 0x000fe200078e020a */
[----:B------:R-:W-:Y:S01]  /*e7d0*/  UIADD3 UR14, UP0, UR24, 0xf0, URZ ;  /* 0x000000f0180e7890 */ /* 0x000fe2000ff1e03f */
[----:B------:R-:W-:Y:S01]  /*e7e0*/  VIADD R14, R14, 0xffffffff ;  /* 0xffffffff0e0e7836 */ /* 0x000fe20000000000 */
[----:B------:R-:W-:Y:S01]  /*e7f0*/  R2UR UR7, R4 ;  /* 0x00000000040772ca */ /* 0x000fe200000e0000 */
[----:B------:R-:W-:Y:S01]  /*e800*/  UIADD3 UR28, UP1, UR24, 0x1f0, URZ ;  /* 0x000001f0181c7890 */ /* 0x000fe2000ff3e03f */
[----:B------:R-:W-:Y:S01]  /*e810*/  R2UR UR8, R10 ;  /* 0x000000000a0872ca */ /* 0x000fe200000e0000 */
[----:B------:R-:W-:Y:S01]  /*e820*/  UIADD3.X UR15, URZ, UR25, URZ, UP0, !UPT ;  /* 0x000000193f0f7290 */ /* 0x000fe200087fe43f */
[----:B------:R-:W-:Y:S01]  /*e830*/  R2UR UR11, R7 ;  /* 0x00000000070b72ca */ /* 0x000fe200000e0000 */
[----:B------:R-:W-:Y:S01]  /*e840*/  VIADD R3, R3, 0x1 ;  /* 0x0000000103037836 */ /* 0x000fe20000000000 */
[----:B------:R-:W-:Y:S01]  /*e850*/  R2UR UR10, R12 ;  /* 0x000000000c0a72ca */ /* 0x000fe200000e0000 */
[----:B------:R-:W-:Y:S01]  /*e860*/  UIADD3.X UR29, URZ, UR25, URZ, UP1, !UPT ;  /* 0x000000193f1d7290 */ /* 0x000fe20008ffe43f */
[----:B------:R-:W-:Y:S01]  /*e870*/  R2UR UR12, R11 ;  /* 0x000000000b0c72ca */ /* 0x000fe200000e0000 */
[----:B------:R-:W-:Y:S01]  /*e880*/  UMOV UR16, 0x0 ;  /* 0x0000000000107882 */ /* 0x000fe20000000000 */
[----:B------:R-:W-:Y:S01]  /*e890*/  R2UR UR20, R6 ;  /* 0x00000000061472ca */ /* 0x000fe200000e0000 */
[----:B------:R-:W-:Y:S01]  /*e8a0*/  UMOV UR17, 0x10000000 ;  /* 0x1000000000117882 */ /* 0x000fe20000000000 */
[----:B------:R-:W-:Y:S01]  /*e8b0*/  ISETP.GT.AND P3, PT, R14, 0x1, PT ;  /* 0x000000010e00780c */ /* 0x000fe20003f64270 */
[----:B------:R-:W-:Y:S01]  /*e8c0*/  UIADD3 UR7, UR7, 0x100, URZ ;  /* 0x0000010007077890 */ /* 0x000fe2000fffe03f */
[----:B------:R-:W-:Y:S01]  /*e8d0*/  ISETP.NE.AND P1, PT, R3, 0x3, PT ;  /* 0x000000030300780c */ /* 0x000fe20003f25270 */
[----:B------:R-:W-:Y:S01]  /*e8e0*/  UIADD3 UR18, UR8, 0x24100, URZ ;  /* 0x0002410008127890 */ /* 0x000fe2000fffe03f */
[----:B------:R-:W-:-:S02]  /*e8f0*/  VIADD R12, R12, 0x40 ;  /* 0x000000400c0c7836 */ /* 0x000fc40000000000 */
[----:B------:R-:W-:Y:S02]  /*e900*/  SEL R5, RZ, 0x1, P1 ;  /* 0x00000001ff057807 */ /* 0x000fe40000800000 */
[----:B------:R-:W-:Y:S01]  /*e910*/  UMOV UR8, UR7 ;  /* 0x0000000700087c82 */ /* 0x000fe20008000000 */
[----:B------:R-:W-:Y:S01]  /*e920*/  SEL R3, R3, RZ, P1 ;  /* 0x000000ff03037207 */ /* 0x000fe20000800000 */
[----:B------:R0:W-:Y:S01]  /*e930*/  UTMALDG.3D [UR8], [UR14], desc[UR16] ;  /* 0x000010080e0075b4 */ /* 0x0001e20008011000 */
[----:B------:R-:W-:Y:S01]  /*e940*/  LOP3.LUT R2, R2, R5, RZ, 0x3c, !PT ;  /* 0x0000000502027212 */ /* 0x000fe200078e3cff */
[----:B0-----:R-:W-:Y:S01]  /*e950*/  UMOV UR8, UR18 ;  /* 0x0000001200087c82 */ /* 0x001fe20008000000 */
[----:B------:R-:W-:Y:S02]  /*e960*/  UMOV UR11, UR20 ;  /* 0x00000014000b7c82 */ /* 0x000fe40008000000 */
[----:B------:R0:W-:Y:S02]  /*e970*/  UTMALDG.3D [UR8], [UR28], desc[UR16] ;  /* 0x000010081c0075b4 */ /* 0x0001e40008011000 */
[----:B0-----:R-:W-:Y:S05]  /*e980*/  @P3 BRA `(.L_x_181) ;  /* 0xfffffffc00443947 */ /* 0x001fea000383ffff */
.L_x_177:
[----:B------:R-:W-:Y:S05]  /*e990*/  BSYNC B1 ;  /* 0x0000000000017941 */ /* 0x000fea0003800000 */
.L_x_176:
[----:B------:R-:W-:Y:S01]  /*e9a0*/  LOP3.LUT P4, RZ, R9, 0xff, RZ, 0xc0, !PT ;  /* 0x000000ff09ff7812 */ /* 0x000fe2000788c0ff */
[----:B------:R-:W-:Y:S01]  /*e9b0*/  VIADD R8, R8, UR19 ;  /* 0x0000001308087c36 */ /* 0x000fe20008000000 */
[----:B------:R-:W-:Y:S01]  /*e9c0*/  ULDC.64 UR8, c[0x0][0x650] ;  /* 0x0001940000087ab9 */ /* 0x000fe20000000a00 */
[----:B------:R-:W-:Y:S01]  /*e9d0*/  IMAD.U32 R5, RZ, RZ, UR19 ;  /* 0x00000013ff057e24 */ /* 0x000fe2000f8e00ff */
[----:B------:R-:W-:Y:S01]  /*e9e0*/  UISETP.GE.U32.AND UP0, UPT, UR19, 0x3, UPT ;  /* 0x000000031300788c */ /* 0x000fe2000bf06070 */
[----:B------:R-:W-:Y:S01]  /*e9f0*/  BSSY B1, `(.L_x_182) ;  /* 0x000006e000017945 */ /* 0x000fe20003800000 */
[----:B------:R-:W-:Y:S01]  /*ea00*/  ISETP.GT.U32.AND P1, PT, R8, 0x2, PT ;  /* 0x000000020800780c */ /* 0x000fe20003f24070 */
[----:B------:R-:W-:Y:S01]  /*ea10*/  IMAD.MOV.U32 R11, RZ, RZ, -0x1 ;  /* 0xffffffffff0b7424 */ /* 0x000fe200078e00ff */
[----:B------:R-:W-:Y:S02]  /*ea20*/  PRMT R9, RZ, 0x7610, R9 ;  /* 0x00007610ff097816 */ /* 0x000fe40000000009 */
[----:B------:R-:W-:-:S02]  /*ea30*/  ISETP.LT.U32.AND P1, PT, R5, 0x3, P1 ;  /* 0x000000030500780c */ /* 0x000fc40000f21070 */
[----:B------:R-:W-:Y:S01]  /*ea40*/  PLOP3.LUT P3, PT, PT, PT, UP0, 0x80, 0x0 ;  /* 0x000000000000781c */ /* 0x000fe20003f6f008 */
[----:B------:R-:W0:Y:S01]  /*ea50*/  @P4 S2R R3, SR_CgaCtaId ;  /* 0x0000000000034919 */ /* 0x000e220000008800 */
[----:B------:R-:W-:-:S04]  /*ea60*/  @P4 MOV R2, 0x400 ;  /* 0x0000040000024802 */ /* 0x000fc80000000f00 */
[----:B0-----:R-:W-:Y:S01]  /*ea70*/  @P4 LEA R4, R3, R2, 0x18 ;  /* 0x0000000203044211 */ /* 0x001fe200078ec0ff */
[----:B------:R-:W-:-:S03]  /*ea80*/  IMAD.WIDE.U32 R2, R8, -0x55555555, RZ ;  /* 0xaaaaaaab08027825 */ /* 0x000fc600078e00ff */
[----:B------:R0:W-:Y:S01]  /*ea90*/  @P4 SYNCS.ARRIVE.TRANS64.A1T0 RZ, [R4+URZ+0x48], RZ ;  /* 0x000048ff04ff49a7 */ /* 0x0001e2000810003f */
[----:B------:R-:W-:Y:S02]  /*eaa0*/  IADD3 R16, P4, R16, UR22, RZ ;  /* 0x0000001610107c10 */ /* 0x000fe4000ff9e0ff */
[----:B------:R-:W-:Y:S02]  /*eab0*/  SHF.R.U32.HI R5, RZ, 0x1, R3 ;  /* 0x00000001ff057819 */ /* 0x000fe40000011603 */
[----:B------:R-:W-:Y:S02]  /*eac0*/  SEL R3, RZ, 0x1, !P1 ;  /* 0x00000001ff037807 */ /* 0x000fe40004800000 */
[----:B------:R-:W-:Y:S01]  /*ead0*/  IADD3.X R17, R17, UR13, RZ, P4, !PT ;  /* 0x0000000d11117c10 */ /* 0x000fe2000a7fe4ff */
[----:B------:R-:W-:Y:S01]  /*eae0*/  IMAD R8, R5, -0x3, R8 ;  /* 0xfffffffd05087824 */ /* 0x000fe200078e0208 */
[----:B------:R-:W-:Y:S01]  /*eaf0*/  ISETP.GE.U32.AND P1, PT, R16, UR8, PT ;  /* 0x0000000810007c0c */ /* 0x000fe2000bf26070 */
[----:B0-----:R-:W-:Y:S01]  /*eb00*/  IMAD.MOV.U32 R4, RZ, RZ, -0x1 ;  /* 0xffffffffff047424 */ /* 0x001fe200078e00ff */
[----:B------:R-:W-:Y:S01]  /*eb10*/  LOP3.LUT R0, R0, R3, RZ, 0x3c, !PT ;  /* 0x0000000300007212 */ /* 0x000fe200078e3cff */
[----:B------:R-:W-:Y:S01]  /*eb20*/  IMAD.MOV.U32 R3, RZ, RZ, -0x1 ;  /* 0xffffffffff037424 */ /* 0x000fe200078e00ff */
[----:B------:R-:W-:-:S02]  /*eb30*/  ISETP.GE.U32.AND.EX P1, PT, R17, UR9, PT, P1 ;  /* 0x0000000911007c0c */ /* 0x000fc4000bf26110 */
[----:B------:R-:W-:Y:S02]  /*eb40*/  @P3 LOP3.LUT R0, R0, 0x1, R5, 0x78, !PT ;  /* 0x0000000100003812 */ /* 0x000fe400078e7805 */
[----:B------:R-:W-:-:S09]  /*eb50*/  PRMT R2, RZ, 0x7610, R2 ;  /* 0x00007610ff027816 */ /* 0x000fd20000000002 */
[----:B------:R-:W-:Y:S05]  /*eb60*/  @P1 BRA `(.L_x_183) ;  /* 0x0000000400581947 */ /* 0x000fea0003800000 */
[----:B------:R-:W-:Y:S01]  /*eb70*/  ULDC.64 UR8, c[0x0][0x628] ;  /* 0x00018a0000087ab9 */ /* 0x000fe20000000a00 */
[----:B------:R-:W0:Y:S01]  /*eb80*/  S2R R12, SR_CTAID.X ;  /* 0x00000000000c7919 */ /* 0x000e220000002500 */
[----:B------:R-:W-:Y:S01]  /*eb90*/  ISETP.NE.U32.AND P1, PT, RZ, UR8, PT ;  /* 0x00000008ff007c0c */ /* 0x000fe2000bf25070 */
[----:B------:R-:W-:Y:S01]  /*eba0*/  ULDC UR10, c[0x0][0x630] ;  /* 0x00018c00000a7ab9 */ /* 0x000fe20000000800 */
[----:B------:R-:W-:Y:S01]  /*ebb0*/  IMAD.MOV.U32 R2, RZ, RZ, R16 ;  /* 0x000000ffff027224 */ /* 0x000fe200078e0010 */
[----:B------:R-:W1:Y:S01]  /*ebc0*/  S2R R10, SR_CTAID.Y ;  /* 0x00000000000a7919 */ /* 0x000e620000002600 */
[----:B------:R-:W-:Y:S01]  /*ebd0*/  ISETP.NE.AND.EX P1, PT, RZ, UR9, PT, P1 ;  /* 0x00000009ff007c0c */ /* 0x000fe2000bf25310 */
[----:B------:R-:W-:-:S12]  /*ebe0*/  IMAD.MOV.U32 R3, RZ, RZ, R17 ;  /* 0x000000ffff037224 */ /* 0x000fd800078e0011 */
[----:B------:R-:W-:Y:S05]  /*ebf0*/  @!P1 BRA `(.L_x_184) ;  /* 0x0000000000289947 */ /* 0x000fea0003800000 */
[----:B------:R-:W-:Y:S02]  /*ec00*/  ULDC UR7, c[0x0][0x634] ;  /* 0x00018d0000077ab9 */ /* 0x000fe40000000800 */
[----:B------:R-:W-:-:S05]  /*ec10*/  IADD3 R7, P1, R16, UR7, RZ ;  /* 0x0000000710077c10 */ /* 0x000fca000ff3e0ff */
[----:B------:R-:W-:-:S04]  /*ec20*/  IMAD.X R11, RZ, RZ, R17, P1 ;  /* 0x000000ffff0b7224 */ /* 0x000fc800008e0611 */
[----:B------:R-:W-:-:S04]  /*ec30*/  IMAD.WIDE.U32 R4, R11, UR8, RZ ;  /* 0x000000080b047c25 */ /* 0x000fc8000f8e00ff */
[----:B------:R-:W-:-:S04]  /*ec40*/  IMAD.WIDE.U32 R4, P1, R7, UR9, R4 ;  /* 0x0000000907047c25 */ /* 0x000fc8000f820004 */
[----:B------:R-:W-:-:S04]  /*ec50*/  IMAD.WIDE.U32 R6, R7, UR8, RZ ;  /* 0x0000000807067c25 */ /* 0x000fc8000f8e00ff */
[----:B------:R-:W-:Y:S01]  /*ec60*/  IMAD.X R3, RZ, RZ, RZ, P1 ;  /* 0x000000ffff037224 */ /* 0x000fe200008e06ff */
[----:B------:R-:W-:Y:S01]  /*ec70*/  IADD3 RZ, P1, R7, R4, RZ ;  /* 0x0000000407ff7210 */ /* 0x000fe20007f3e0ff */
[----:B------:R-:W-:-:S04]  /*ec80*/  IMAD.MOV.U32 R2, RZ, RZ, R5 ;  /* 0x000000ffff027224 */ /* 0x000fc800078e0005 */
[----:B------:R-:W-:-:S08]  /*ec90*/  IMAD.WIDE.U32.X R2, R11, UR9, R2, P1 ;  /* 0x000000090b027c25 */ /* 0x000fd000088e0402 */
.L_x_184:
[--C-:B------:R-:W-:Y:S01]  /*eca0*/  SHF.R.U64 R11, R2, UR10, R3.reuse ;  /* 0x0000000a020b7c19 */ /* 0x100fe20008001203 */
[----:B------:R-:W-:Y:S01]  /*ecb0*/  ULDC.64 UR8, c[0x0][0x620] ;  /* 0x0001880000087ab9 */ /* 0x000fe20000000a00 */
[----:B------:R-:W-:Y:S01]  /*ecc0*/  SHF.R.U32.HI R2, RZ, UR10, R3 ;  /* 0x0000000aff027c19 */ /* 0x000fe20008011603 */
[----:B------:R-:W-:Y:S01]  /*ecd0*/  ULDC UR7, c[0x0][0x150] ;  /* 0x0000540000077ab9 */ /* 0x000fe20000000800 */
[----:B------:R-:W-:Y:S01]  /*ece0*/  IADD3 R5, P1, RZ, -R11, RZ ;  /* 0x8000000bff057210 */ /* 0x000fe20007f3e0ff */
[----:B------:R-:W2:Y:S01]  /*ecf0*/  LDC R7, c[0x0][0x144] ;  /* 0x00005100ff077b82 */ /* 0x000ea20000000800 */
[----:B------:R-:W-:Y:S01]  /*ed00*/  ULDC.64 UR10, c[0x0][0x640] ;  /* 0x00019000000a7ab9 */ /* 0x000fe20000000a00 */
[----:B------:R-:W-:Y:S02]  /*ed10*/  UISETP.NE.AND UP0, UPT, UR41, URZ, UPT ;  /* 0x0000003f2900728c */ /* 0x000fe4000bf05270 */
[----:B------:R-:W-:Y:S01]  /*ed20*/  IMAD.X R2, RZ, RZ, ~R2, P1 ;  /* 0x000000ffff027224 */ /* 0x000fe200008e0e02 */
[----:B------:R-:W-:-:S03]  /*ed30*/  ISETP.NE.U32.AND P1, PT, RZ, UR10, PT ;  /* 0x0000000aff007c0c */ /* 0x000fc6000bf25070 */
[----:B------:R-:W-:Y:S01]  /*ed40*/  IMAD R4, R2, UR8, RZ ;  /* 0x0000000802047c24 */ /* 0x000fe2000f8e02ff */
[----:B------:R-:W3:Y:S01]  /*ed50*/  LDC R15, c[0x0][0x148] ;  /* 0x00005200ff0f7b82 */ /* 0x000ee20000000800 */
[C---:B------:R-:W-:Y:S01]  /*ed60*/  IMAD.WIDE.U32 R2, R5.reuse, UR8, R16 ;  /* 0x0000000805027c25 */ /* 0x040fe2000f8e0010 */
[----:B------:R-:W-:Y:S01]  /*ed70*/  ULDC UR8, c[0x0][0x154] ;  /* 0x0000550000087ab9 */ /* 0x000fe20000000800 */
[----:B------:R-:W-:Y:S02]  /*ed80*/  ISETP.NE.AND.EX P1, PT, RZ, UR11, PT, P1 ;  /* 0x0000000bff007c0c */ /* 0x000fe4000bf25310 */
[----:B------:R-:W-:Y:S01]  /*ed90*/  IMAD R5, R5, UR9, R4 ;  /* 0x0000000905057c24 */ /* 0x000fe2000f8e0204 */
[----:B0-----:R-:W-:Y:S01]  /*eda0*/  I2FP.F32.U32 R4, R12 ;  /* 0x0000000c00047245 */ /* 0x001fe20000201000 */
[----:B------:R-:W-:Y:S01]  /*edb0*/  ULDC UR9, c[0x0][0x608] ;  /* 0x0001820000097ab9 */ /* 0x000fe20000000800 */
[----:B------:R-:W-:Y:S01]  /*edc0*/  PLOP3.LUT P3, PT, PT, PT, UP0, 0x80, 0x0 ;  /* 0x000000000000781c */ /* 0x000fe20003f6f008 */
[----:B------:R-:W-:-:S02]  /*edd0*/  IMAD.IADD R3, R3, 0x1, R5 ;  /* 0x0000000103037824 */ /* 0x000fc400078e0205 */
[----:B------:R-:W-:Y:S01]  /*ede0*/  FMUL R4, R4, UR7 ;  /* 0x0000000704047c20 */ /* 0x000fe20008400000 */
[----:B------:R-:W-:Y:S02]  /*edf0*/  ULDC UR7, c[0x0][0x618] ;  /* 0x0001860000077ab9 */ /* 0x000fe40000000800 */
[--C-:B------:R-:W-:Y:S02]  /*ee00*/  SHF.R.U64 R13, R2, UR7, R3.reuse ;  /* 0x00000007020d7c19 */ /* 0x100fe40008001203 */
[----:B-1----:R-:W-:Y:S01]  /*ee10*/  I2FP.F32.U32 R2, R10 ;  /* 0x0000000a00027245 */ /* 0x002fe20000201000 */
[----:B------:R-:W0:Y:S04]  /*ee20*/  F2I.U32.TRUNC.NTZ R4, R4 ;  /* 0x0000000400047305 */ /* 0x000e28000020f000 */
[----:B------:R-:W-:Y:S01]  /*ee30*/  FMUL R5, R2, UR8 ;  /* 0x0000000802057c20 */ /* 0x000fe20008400000 */
[----:B------:R-:W-:Y:S01]  /*ee40*/  SHF.R.U32.HI R2, RZ, UR7, R3 ;  /* 0x00000007ff027c19 */ /* 0x000fe20008011603 */
[----:B------:R-:W-:-:S02]  /*ee50*/  ULDC UR7, c[0x0][0x658] ;  /* 0x0001960000077ab9 */ /* 0x000fc40000000800 */
[----:B------:R1:W4:Y:S01]  /*ee60*/  F2I.U32.TRUNC.NTZ R20, R5 ;  /* 0x0000000500147305 */ /* 0x000322000020f000 */
[--C-:B------:R-:W-:Y:S02]  /*ee70*/  SHF.R.U64 R18, R13, UR9, R2.reuse ;  /* 0x000000090d127c19 */ /* 0x100fe40008001202 */
[----:B------:R-:W-:-:S04]  /*ee80*/  SHF.R.U32.HI R3, RZ, UR9, R2 ;  /* 0x00000009ff037c19 */ /* 0x000fc80008011602 */
[--C-:B------:R-:W-:Y:S01]  /*ee90*/  SHF.R.U64 R14, R18, UR7, R3.reuse ;  /* 0x00000007120e7c19 */ /* 0x100fe20008001203 */
[----:B0-----:R-:W-:Y:S01]  /*eea0*/  IMAD.MOV R4, RZ, RZ, -R4 ;  /* 0x000000ffff047224 */ /* 0x001fe200078e0a04 */
[----:B------:R-:W-:-:S03]  /*eeb0*/  SHF.R.U32.HI R3, RZ, UR7, R3 ;  /* 0x00000007ff037c19 */ /* 0x000fc60008011603 */
[----:B--2---:R-:W-:Y:S02]  /*eec0*/  IMAD R12, R7, R4, R12 ;  /* 0x00000004070c7224 */ /* 0x004fe400078e020c */
[----:B------:R-:W-:Y:S01]  /*eed0*/  IMAD.MOV.U32 R2, RZ, RZ, R14 ;  /* 0x000000ffff027224 */ /* 0x000fe200078e000e */
[----:B-1--4-:R-:W-:Y:S06]  /*eee0*/  @!P1 BRA `(.L_x_185) ;  /* 0x0000000000289947 */ /* 0x012fec0003800000 */
        /* <DEDUP_REMOVED lines=10> */
.L_x_185:
[----:B------:R-:W-:Y:S01]  /*ef90*/  ULDC UR7, c[0x0][0x648] ;  /* 0x0001920000077ab9 */ /* 0x000fe20000000800 */
[----:B------:R-:W-:Y:S01]  /*efa0*/  IMAD.MOV R20, RZ, RZ, -R20 ;  /* 0x000000ffff147224 */ /* 0x000fe200078e0a14 */
[----:B------:R-:W-:Y:S01]  /*efb0*/  SHF.R.U64 R3, R2, UR7, R3 ;  /* 0x0000000702037c19 */ /* 0x000fe20008001203 */
[----:B------:R-:W-:Y:S01]  /*efc0*/  ULDC UR7, c[0x0][0x638] ;  /* 0x00018e0000077ab9 */ /* 0x000fe20000000800 */
[----:B------:R-:W-:Y:S01]  /*efd0*/  LOP3.LUT R2, R18, UR6, RZ, 0xc0, !PT ;  /* 0x0000000612027c12 */ /* 0x000fe2000f8ec0ff */
[----:B------:R-:W-:Y:S01]  /*efe0*/  UISETP.NE.AND UP0, UPT, UR41, URZ, UPT ;  /* 0x0000003f2900728c */ /* 0x000fe2000bf05270 */
[----:B------:R-:W-:Y:S01]  /*eff0*/  LOP3.LUT R13, R13, UR4, RZ, 0xc0, !PT ;  /* 0x000000040d0d7c12 */ /* 0x000fe2000f8ec0ff */
[----:B------:R-:W-:Y:S01]  /*f000*/  IMAD.MOV R5, RZ, RZ, -R3 ;  /* 0x000000ffff057224 */ /* 0x000fe200078e0a03 */
[----:B------:R-:W-:Y:S01]  /*f010*/  ULDC UR8, c[0x0][0x610] ;  /* 0x0001840000087ab9 */ /* 0x000fe20000000800 */
[----:B---3--:R-:W-:Y:S02]  /*f020*/  @P3 IMAD R12, R15, R20, R10 ;  /* 0x000000140f0c3224 */ /* 0x008fe400078e020a */
[----:B------:R-:W-:Y:S01]  /*f030*/  IMAD R3, R3, UR5, R2 ;  /* 0x0000000503037c24 */ /* 0x000fe2000f8e0202 */
[----:B------:R-:W-:Y:S01]  /*f040*/  PLOP3.LUT P1, PT, PT, PT, UP0, 0x40, 0x0 ;  /* 0x000000000000781c */ /* 0x000fe20003f2e808 */
[----:B------:R-:W-:Y:S01]  /*f050*/  IMAD R14, R5, UR7, R14 ;  /* 0x00000007050e7c24 */ /* 0x000fe2000f8e020e */
[----:B------:R-:W-:Y:S01]  /*f060*/  ULDC UR7, c[0x0][0x600] ;  /* 0x0001800000077ab9 */ /* 0x000fe20000000800 */
[----:B------:R-:W-:Y:S01]  /*f070*/  IMAD R3, R3, UR8, R12 ;  /* 0x0000000803037c24 */ /* 0x000fe2000f8e020c */
[----:B------:R-:W-:Y:S01]  /*f080*/  PLOP3.LUT P3, PT, PT, PT, UP0, 0x40, 0x0 ;  /* 0x000000000000781c */ /* 0x000fe20003f6e808 */
[----:B------:R-:W-:-:S02]  /*f090*/  IMAD R14, R14, UR7, R13 ;  /* 0x000000070e0e7c24 */ /* 0x000fc4000f8e020d */
[----:B------:R-:W-:-:S03]  /*f0a0*/  IMAD.MOV.U32 R2, RZ, RZ, 0x1 ;  /* 0x00000001ff027424 */ /* 0x000fc600078e00ff */
[----:B------:R-:W-:Y:S02]  /*f0b0*/  SEL R4, R14, R3, P1 ;  /* 0x000000030e047207 */ /* 0x000fe40000800000 */
[----:B------:R-:W-:-:S07]  /*f0c0*/  SEL R3, R3, R14, P3 ;  /* 0x0000000e03037207 */ /* 0x000fce0001800000 */
.L_x_183:
[----:B------:R-:W-:Y:S05]  /*f0d0*/  BSYNC B1 ;  /* 0x0000000000017941 */ /* 0x000fea0003800000 */
.L_x_182:
[----:B------:R-:W-:-:S13]  /*f0e0*/  LOP3.LUT P1, RZ, R2, 0xff, RZ, 0xc0, !PT ;  /* 0x000000ff02ff7812 */ /* 0x000fda000782c0ff */
[----:B------:R-:W-:Y:S05]  /*f0f0*/  @P1 BRA `(.L_x_186) ;  /* 0xfffffff400341947 */ /* 0x000fea000383ffff */
[----:B------:R-:W-:Y:S05]  /*f100*/  BSYNC B0 ;  /* 0x0000000000007941 */ /* 0x000fea0003800000 */
.L_x_174:
[----:B------:R-:W-:-:S03]  /*f110*/  UMOV UR7, 0xffffffff ;  /* 0xffffffff00077882 */ /* 0x000fc60000000000 */
[----:B------:R-:W-:Y:S05]  /*f120*/  BRA.DIV UR7, `(.L_x_187) ;  /* 0x0000000207f87947 */ /* 0x000fea000b800000 */
[----:B------:R-:W-:-:S13]  /*f130*/  ELECT P6, URZ, PT ;  /* 0x00000000003f782f */ /* 0x000fda00038c0000 */
.L_x_200:
[----:B------:R-:W-:Y:S04]  /*f140*/  BSSY B0, `(.L_x_188) ;  /* 0x0000023000007945 */ /* 0x000fe80003800000 */
[----:B------:R-:W-:Y:S05]  /*f150*/  @!P6 BRA `(.L_x_189) ;  /* 0x000000000084e947 */ /* 0x000fea0003800000 */
[----:B------:R-:W-:-:S04]  /*f160*/  ULOP3.LUT UR7, UR40, 0x2, URZ, 0xfc, !UPT ;  /* 0x0000000228077892 */ /* 0x000fc8000f8efc3f */
[----:B------:R-:W-:-:S06]  /*f170*/  UISETP.NE.AND UP0, UPT, UR7, 0x3, UPT ;  /* 0x000000030700788c */ /* 0x000fcc000bf05270 */
[----:B------:R-:W-:-:S13]  /*f180*/  PLOP3.LUT P0, PT, PT, PT, UP0, 0x80, 0x0 ;  /* 0x000000000000781c */ /* 0x000fda0003f0f008 */
[----:B------:R-:W-:Y:S05]  /*f190*/  @!P0 BRA `(.L_x_190) ;  /* 0x0000000000048947 */ /* 0x000fea0003800000 */
[----:B------:R-:W-:Y:S01]  /*f1a0*/  BPT.TRAP 0x1 ;  /* 0x000000040000795c */ /* 0x000fe20000300000 */
.L_x_190:
[----:B------:R-:W0:Y:S01]  /*f1b0*/  S2R R3, SR_CgaCtaId ;  /* 0x0000000000037919 */ /* 0x000e220000008800 */
[----:B------:R-:W-:-:S04]  /*f1c0*/  MOV R2, 0x400 ;  /* 0x0000040000027802 */ /* 0x000fc80000000f00 */
[----:B0-----:R-:W-:Y:S02]  /*f1d0*/  LEA R3, R3, R2, 0x18 ;  /* 0x0000000203037211 */ /* 0x001fe400078ec0ff */
[----:B------:R-:W-:-:S03]  /*f1e0*/  SHF.L.U32 R2, R0, 0x1f, RZ ;  /* 0x0000001f00027819 */ /* 0x000fc600000006ff */
[----:B------:R-:W-:-:S04]  /*f1f0*/  VIADD R3, R3, 0x18 ;  /* 0x0000001803037836 */ /* 0x000fc80000000000 */
[C---:B------:R-:W-:Y:S02]  /*f200*/  IMAD R7, R8.reuse, 0x8, R3 ;  /* 0x0000000808077824 */ /* 0x040fe400078e0203 */
[----:B------:R-:W-:Y:S02]  /*f210*/  VIADD R8, R8, 0x1 ;  /* 0x0000000108087836 */ /* 0x000fe40000000000 */
[----:B------:R-:W0:Y:S03]  /*f220*/  SYNCS.PHASECHK.TRANS64.TRYWAIT P0, [R7+URZ], R2 ;  /* 0x00000002070075a7 */ /* 0x000e26000800017f */
[----:B------:R-:W-:-:S04]  /*f230*/  ISETP.NE.AND P1, PT, R8, 0x3, PT ;  /* 0x000000030800780c */ /* 0x000fc80003f25270 */
[----:B------:R-:W-:Y:S02]  /*f240*/  SEL R5, RZ, 0x1, P1 ;  /* 0x00000001ff057807 */ /* 0x000fe40000800000 */
[----:B------:R-:W-:Y:S02]  /*f250*/  SEL R8, R8, RZ, P1 ;  /* 0x000000ff08087207 */ /* 0x000fe40000800000 */
[----:B------:R-:W-:-:S03]  /*f260*/  LOP3.LUT R5, R0, R5, RZ, 0x3c, !PT ;  /* 0x0000000500057212 */ /* 0x000fc600078e3cff */
[----:B------:R-:W-:Y:S01]  /*f270*/  IMAD R9, R8, 0x8, R3 ;  /* 0x0000000808097824 */ /* 0x000fe200078e0203 */
[----:B------:R-:W-:Y:S01]  /*f280*/  SHF.L.U32 R4, R5, 0x1f, RZ ;  /* 0x0000001f05047819 */ /* 0x000fe200000006ff */
[----:B0-----:R-:W-:Y:S06]  /*f290*/  @!P0 BRA `(.L_x_191) ;  /* 0x0000000000bc8947 */ /* 0x001fec0003800000 */
.L_x_201:
[----:B------:R-:W1:Y:S01]  /*f2a0*/  SYNCS.PHASECHK.TRANS64.TRYWAIT P0, [R9+URZ], R4 ;  /* 0x00000004090075a7 */ /* 0x000e62000800017f */
[----:B------:R-:W-:-:S05]  /*f2b0*/  VIADD R0, R8, 0x1 ;  /* 0x0000000108007836 */ /* 0x000fca0000000000 */
[----:B------:R-:W-:-:S04]  /*f2c0*/  ISETP.NE.AND P1, PT, R0, 0x3, PT ;  /* 0x000000030000780c */ /* 0x000fc80003f25270 */
[----:B0-----:R-:W-:Y:S02]  /*f2d0*/  SEL R2, RZ, 0x1, P1 ;  /* 0x00000001ff027807 */ /* 0x001fe40000800000 */
[----:B------:R-:W-:Y:S02]  /*f2e0*/  SEL R0, R0, RZ, P1 ;  /* 0x000000ff00007207 */ /* 0x000fe40000800000 */
[----:B------:R-:W-:Y:S01]  /*f2f0*/  LOP3.LUT R2, R5, R2, RZ, 0x3c, !PT ;  /* 0x0000000205027212 */ /* 0x000fe200078e3cff */
[----:B-1----:R-:W-:Y:S06]  /*f300*/  @!P0 BRA `(.L_x_192) ;  /* 0x0000000000b48947 */ /* 0x002fec0003800000 */
.L_x_202:
[----:B------:R-:W-:Y:S01]  /*f310*/  IMAD R3, R0, 0x8, R3 ;  /* 0x0000000800037824 */ /* 0x000fe200078e0203 */
[----:B------:R-:W-:-:S07]  /*f320*/  SHF.L.U32 R0, R2, 0x1f, RZ ;  /* 0x0000001f02007819 */ /* 0x000fce00000006ff */
.L_x_193:
[----:B-1----:R1:W2:Y:S02]  /*f330*/  SYNCS.PHASECHK.TRANS64.TRYWAIT P0, [R3+URZ], R0 ;  /* 0x00000000030075a7 */ /* 0x0022a4000800017f */
[----:B--2---:R-:W-:Y:S05]  /*f340*/  @!P0 NANOSLEEP.SYNCS 0x989680 ;  /* 0x009896800000895d */ /* 0x004fea0003900000 */
[----:B------:R-:W2:Y:S02]  /*f350*/  @!P0 SYNCS.PHASECHK.TRANS64 P0, [R3+URZ], R0 ;  /* 0x00000000030085a7 */ /* 0x000ea4000800007f */
[----:B--2---:R-:W-:Y:S05]  /*f360*/  @!P0 BRA `(.L_x_193) ;  /* 0xfffffffc00f08947 */ /* 0x004fea000383ffff */
.L_x_189:
[----:B------:R-:W-:Y:S05]  /*f370*/  BSYNC B0 ;  /* 0x0000000000007941 */ /* 0x000fea0003800000 */
.L_x_188:
[----:B------:R-:W-:Y:S05]  /*f380*/  EXIT ;  /* 0x000000000000794d */ /* 0x000fea0003800000 */
.L_x_17:
[----:B----4-:R4:W0:Y:S02]  /*f390*/  SYNCS.PHASECHK.TRANS64.TRYWAIT P1, [R3+URZ], R0 ;  /* 0x00000000030075a7 */ /* 0x010824000802017f */
[----:B0-----:R-:W-:Y:S05]  /*f3a0*/  @!P1 NANOSLEEP.SYNCS 0x989680 ;  /* 0x009896800000995d */ /* 0x001fea0003900000 */
[----:B------:R-:W0:Y:S02]  /*f3b0*/  @!P1 SYNCS.PHASECHK.TRANS64 P1, [R3+URZ], R0 ;  /* 0x00000000030095a7 */ /* 0x000e24000802007f */
[----:B0-----:R-:W-:Y:S05]  /*f3c0*/  @!P1 BRA `(.L_x_17) ;  /* 0xfffffffc00f09947 */ /* 0x001fea000383ffff */
[----:B------:R-:W-:Y:S05]  /*f3d0*/  BRA `(.L_x_16) ;  /* 0xffffff1c00f47947 */ /* 0x000fea000383ffff */
.L_x_22:
[----:B--2---:R-:W-:-:S04]  /*f3e0*/  IMAD.U32 R4, RZ, RZ, UR8 ;  /* 0x00000008ff047e24 */ /* 0x004fc8000f8e00ff */
[----:B------:R2:W3:Y:S03]  /*f3f0*/  SYNCS.PHASECHK.TRANS64.TRYWAIT P1, [R4+URZ], R3 ;  /* 0x00000003040075a7 */ /* 0x0004e6000802017f */
[----:B---3--:R-:W-:Y:S05]  /*f400*/  @!P1 NANOSLEEP.SYNCS 0x989680 ;  /* 0x009896800000995d */ /* 0x008fea0003900000 */
[----:B------:R-:W3:Y:S02]  /*f410*/  @!P1 SYNCS.PHASECHK.TRANS64 P1, [R4+URZ], R3 ;  /* 0x00000003040095a7 */ /* 0x000ee4000802007f */
[----:B---3--:R-:W-:Y:S05]  /*f420*/  @!P1 BRA `(.L_x_22) ;  /* 0xfffffffc00ec9947 */ /* 0x008fea000383ffff */
[----:B------:R-:W-:Y:S05]  /*f430*/  BRA `(.L_x_21) ;  /* 0xffffff2400747947 */ /* 0x000fea000383ffff */
.L_x_175:
[----:B------:R-:W-:Y:S01]  /*f440*/  BSSY B1, `(.L_x_194) ;  /* 0x0000006000017945 */ /* 0x000fe20003800000 */
[----:B------:R-:W-:-:S07]  /*f450*/  IMAD.MOV.U32 R15, RZ, RZ, -0x1 ;  /* 0xffffffffff0f7424 */ /* 0x000fce00078e00ff */
[----:B------:R-:W-:Y:S05]  /*f460*/  WARPSYNC.COLLECTIVE R15, `(.L_x_195) ;  /* 0x000000000f0c7348 */ /* 0x000fea0003c00000 */
[----:B------:R-:W-:Y:S02]  /*f470*/  ELECT P6, UR62, PT ;  /* 0x00000000003e782f */ /* 0x000fe400038c0000 */
[----:B------:R-:W-:Y:S01]  /*f480*/  MOV R14, UR62 ;  /* 0x0000003e000e7c02 */ /* 0x000fe20008000f00 */
[----:B------:R-:W-:Y:S10]  /*f490*/  ENDCOLLECTIVE ;  /* 0x000000000000791b */ /* 0x000ff40003800000 */
.L_x_195:
[----:B------:R-:W-:Y:S05]  /*f4a0*/  BSYNC B1 ;  /* 0x0000000000017941 */ /* 0x000fea0003800000 */
.L_x_194:
[----:B------:R-:W-:Y:S05]  /*f4b0*/  BRA `(.L_x_196) ;  /* 0xfffffff000507947 */ /* 0x000fea000383ffff */
.L_x_178:
[----:B-1----:R1:W2:Y:S02]  /*f4c0*/  SYNCS.PHASECHK.TRANS64.TRYWAIT P1, [R13+URZ+0x18], R4 ;  /* 0x000018040d0075a7 */ /* 0x0022a4000802017f */
[----:B--2---:R-:W-:Y:S05]  /*f4d0*/  @!P1 NANOSLEEP.SYNCS 0x989680 ;  /* 0x009896800000995d */ /* 0x004fea0003900000 */
[----:B------:R-:W2:Y:S02]  /*f4e0*/  @!P1 SYNCS.PHASECHK.TRANS64 P1, [R13+URZ+0x18], R4 ;  /* 0x000018040d0095a7 */ /* 0x000ea4000802007f */
[----:B--2---:R-:W-:Y:S05]  /*f4f0*/  @!P1 BRA `(.L_x_178) ;  /* 0xfffffffc00f09947 */ /* 0x004fea000383ffff */
[----:B------:R-:W-:Y:S05]  /*f500*/  BRA `(.L_x_197) ;  /* 0xfffffff000847947 */ /* 0x000fea000383ffff */
.L_x_187:
[----:B------:R-:W-:Y:S01]  /*f510*/  BSSY B0, `(.L_x_198) ;  /* 0x0000006000007945 */ /* 0x000fe20003800000 */
[----:B------:R-:W-:-:S07]  /*f520*/  IMAD.MOV.U32 R15, RZ, RZ, -0x1 ;  /* 0xffffffffff0f7424 */ /* 0x000fce00078e00ff */
[----:B------:R-:W-:Y:S05]  /*f530*/  WARPSYNC.COLLECTIVE R15, `(.L_x_199) ;  /* 0x000000000f0c7348 */ /* 0x000fea0003c00000 */
[----:B------:R-:W-:Y:S02]  /*f540*/  ELECT P6, UR62, PT ;  /* 0x00000000003e782f */ /* 0x000fe400038c0000 */
[----:B------:R-:W-:Y:S01]  /*f550*/  MOV R14, UR62 ;  /* 0x0000003e000e7c02 */ /* 0x000fe20008000f00 */
[----:B------:R-:W-:Y:S10]  /*f560*/  ENDCOLLECTIVE ;  /* 0x000000000000791b */ /* 0x000ff40003800000 */
.L_x_199:
[----:B------:R-:W-:Y:S05]  /*f570*/  BSYNC B0 ;  /* 0x0000000000007941 */ /* 0x000fea0003800000 */
.L_x_198:
[----:B------:R-:W-:Y:S05]  /*f580*/  BRA `(.L_x_200) ;  /* 0xfffffff800ec7947 */ /* 0x000fea000383ffff */
.L_x_191:
[----:B0-----:R0:W1:Y:S02]  /*f590*/  SYNCS.PHASECHK.TRANS64.TRYWAIT P0, [R7+URZ], R2 ;  /* 0x00000002070075a7 */ /* 0x001064000800017f */
[----:B-1----:R-:W-:Y:S05]  /*f5a0*/  @!P0 NANOSLEEP.SYNCS 0x989680 ;  /* 0x009896800000895d */ /* 0x002fea0003900000 */
[----:B------:R-:W1:Y:S02]  /*f5b0*/  @!P0 SYNCS.PHASECHK.TRANS64 P0, [R7+URZ], R2 ;  /* 0x00000002070085a7 */ /* 0x000e64000800007f */
[----:B-1----:R-:W-:Y:S05]  /*f5c0*/  @!P0 BRA `(.L_x_191) ;  /* 0xfffffffc00f08947 */ /* 0x002fea000383ffff */
[----:B------:R-:W-:Y:S05]  /*f5d0*/  BRA `(.L_x_201) ;  /* 0xfffffffc00307947 */ /* 0x000fea000383ffff */
.L_x_192:
[----:B0-----:R0:W1:Y:S02]  /*f5e0*/  SYNCS.PHASECHK.TRANS64.TRYWAIT P0, [R9+URZ], R4 ;  /* 0x00000004090075a7 */ /* 0x001064000800017f */
[----:B-1----:R-:W-:Y:S05]  /*f5f0*/  @!P0 NANOSLEEP.SYNCS 0x989680 ;  /* 0x009896800000895d */ /* 0x002fea0003900000 */
[----:B------:R-:W1:Y:S02]  /*f600*/  @!P0 SYNCS.PHASECHK.TRANS64 P0, [R9+URZ], R4 ;  /* 0x00000004090085a7 */ /* 0x000e64000800007f */
[----:B-1----:R-:W-:Y:S05]  /*f610*/  @!P0 BRA `(.L_x_192) ;  /* 0xfffffffc00f08947 */ /* 0x002fea000383ffff */
[----:B------:R-:W-:Y:S05]  /*f620*/  BRA `(.L_x_202) ;  /* 0xfffffffc00387947 */ /* 0x000fea000383ffff */
.L_x_203:
[----:B------:R-:W-:-:S00]  /*f630*/  BRA `(.L_x_203) ;  /* 0xfffffffc00fc7947 */ /* 0x000fc0000383ffff */
[----:B------:R-:W-:-:S00]  /*f640*/  NOP ;  /* 0x0000000000007918 */ /* 0x000fc00000000000 */
        /* <DEDUP_REMOVED lines=11> */
.L_x_204:


//--------------------- .nv.global.init           --------------------------
	.section	.nv.global.init,"aw",@progbits
.nv.global.init:
	.type		$str$22,@object
	.size		$str$22,($str$23 - $str$22)
$str$22:
        /*0000*/ 	.byte	0x6b, 0x5f, 0x74, 0x69, 0x6c, 0x65, 0x5f, 0x63, 0x6f, 0x75, 0x6e, 0x74, 0x20, 0x3e, 0x3d, 0x20
        /*0010*/ 	.byte	0x31, 0x00
	.type		$str$23,@object
	.size		$str$23,(__unnamed_1 - $str$23)
$str$23:
        /*0012*/ 	.byte	0x2f, 0x74, 0x6d, 0x70, 0x2f, 0x63, 0x75, 0x74, 0x6c, 0x61, 0x73, 0x73, 0x5f, 0x73, 0x77, 0x65
        /*0022*/ 	.byte	0x65, 0x70, 0x5f, 0x73, 0x72, 0x63, 0x2f, 0x69, 0x6e, 0x63, 0x6c, 0x75, 0x64, 0x65, 0x2f, 0x63
        /*0032*/ 	.byte	0x75, 0x74, 0x6c, 0x61, 0x73, 0x73, 0x2f, 0x67, 0x65, 0x6d, 0x6d, 0x2f, 0x63, 0x6f, 0x6c, 0x6c
        /*0042*/ 	.byte	0x65, 0x63, 0x74, 0x69, 0x76, 0x65, 0x2f, 0x73, 0x6d, 0x39, 0x30, 0x5f, 0x6d, 0x6d, 0x61, 0x5f
        /*0052*/ 	.byte	0x74, 0x6d, 0x61, 0x5f, 0x67, 0x6d, 0x6d, 0x61, 0x5f, 0x73, 0x73, 0x5f, 0x77, 0x61, 0x72, 0x70
        /*0062*/ 	.byte	0x73, 0x70, 0x65, 0x63, 0x69, 0x61, 0x6c, 0x69, 0x7a, 0x65, 0x64, 0x2e, 0x68, 0x70, 0x70, 0x00
	.type		__unnamed_1,@object
	.size		__unnamed_1,(.L_0 - __unnamed_1)
__unnamed_1:
        /*0072*/ 	.byte	0x76, 0x6f, 0x69, 0x64, 0x20, 0x63, 0x75, 0x74, 0x6c, 0x61, 0x73, 0x73, 0x3a, 0x3a, 0x67, 0x65
        /* <DEDUP_REMOVED lines=180> */
        /*0bc2*/ 	.byte	0x6e, 0x74, 0x69, 0x74, 0x79, 0x5d, 0x00
.L_0:


//--------------------- .nv.shared._ZN7cutlass13device_kernelINS_4gemm6kernel13GemmUniversalIN4cute5tupleIJiiiiEEENS1_10collective13CollectiveMmaINS1_34MainloopSm90TmaGmmaWarpSpecializedILi3ENS5_IJNS4_1CILi1EEESB_SB_EEENS1_35KernelTmaWarpSpecializedCooperativeEEENS5_IJNSA_ILi384EEENSA_ILi128EEENSA_ILi64EEEEEENS_10bfloat16_tENS5_IJlSB_lEEESJ_SK_NS4_8TiledMMAINS4_8MMA_AtomIJNS4_4SM904GMMA28MMA_64x128x16_F32BF16BF16_SSILNSO_5MajorE0ELSQ_0ELNSO_7ScaleInE1ELSR_1EEEEEENS4_6LayoutINS5_IJNSA_ILi2EEESB_SB_EEENS5_IJSB_NSA_ILi0EEESX_EEEEENS5_IJNS4_10UnderscoreES10_S10_EEEEENS4_13SM90_TMA_LOADENS4_14ComposedLayoutINS4_7SwizzleILi3ELi4ELi3EEENS4_18smem_ptr_flag_bitsILi16EEENSU_INS5_IJNSA_ILi8EEESH_EEENS5_IJSH_SB_EEEEEEEvNS4_8identityES13_S1D_vS1E_EENS_8epilogue10collective6detail29Sm90TmaWarpSpecializedAdapterINS1H_15DefaultEpilogueISJ_SK_SK_NS1G_6thread17LinearCombinationISJ_Li1EffLNS1L_9ScaleType4KindE0ELNS_15FloatRoundStyleE2ESJ_EENS1_15EpilogueDefaultEEEEEvvEEEEvNT_6ParamsE --------------------------
	.section	.nv.shared._ZN7cutlass13device_kernelINS_4gemm6kernel13GemmUniversalIN4cute5tupleIJiiiiEEENS1_10collective13CollectiveMmaINS1_34MainloopSm90TmaGmmaWarpSpecializedILi3ENS5_IJNS4_1CILi1EEESB_SB_EEENS1_35KernelTmaWarpSpecializedCooperativeEEENS5_IJNSA_ILi384EEENSA_ILi128EEENSA_ILi64EEEEEENS_10bfloat16_tENS5_IJlSB_lEEESJ_SK_NS4_8TiledMMAINS4_8MMA_AtomIJNS4_4SM904GMMA28MMA_64x128x16_F32BF16BF16_SSILNSO_5MajorE0ELSQ_0ELNSO_7ScaleInE1ELSR_1EEEEEENS4_6LayoutINS5_IJNSA_ILi2EEESB_SB_EEENS5_IJSB_NSA_ILi0EEESX_EEEEENS5_IJNS4_10UnderscoreES10_S10_EEEEENS4_13SM90_TMA_LOADENS4_14ComposedLayoutINS4_7SwizzleILi3ELi4ELi3EEENS4_18smem_ptr_flag_bitsILi16EEENSU_INS5_IJNSA_ILi8EEESH_EEENS5_IJSH_SB_EEEEEEEvNS4_8identityES13_S1D_vS1E_EENS_8epilogue10collective6detail29Sm90TmaWarpSpecializedAdapterINS1H_15DefaultEpilogueISJ_SK_SK_NS1G_6thread17LinearCombinationISJ_Li1EffLNS1L_9ScaleType4KindE0ELNS_15FloatRoundStyleE2ESJ_EENS1_15EpilogueDefaultEEEEEvvEEEEvNT_6ParamsE,"aw",@nobits
	.sectionflags	@""
	.align	16
	.zero		1024


//--------------------- .nv.shared.reserved.0     --------------------------
	.section	.nv.shared.reserved.0,"aw",@nobits
	.weak		__nv_reservedSMEM_offset_0_alias
	.size		__nv_reservedSMEM_offset_0_alias, 0, 0
	.other		__nv_reservedSMEM_offset_0_alias,@"STO_CUDA_RESERVED_SHARED STV_DEFAULT"
__nv_reservedSMEM_offset_0_alias:
	.zero		0


//--------------------- .nv.global                --------------------------
	.section	.nv.global,"aw",@nobits
.nv.global:
	.type		_ZN40_INTERNAL_58e55006_4_k_cu_faa2bc9b_129424cute1_E,@object
	.size		_ZN40_INTERNAL_58e55006_4_k_cu_faa2bc9b_129424cute1_E,(_ZN40_INTERNAL_58e55006_4_k_cu_faa2bc9b_129424cuda3std3__45__cpo6cbeginE - _ZN40_INTERNAL_58e55006_4_k_cu_faa2bc9b_129424cute1_E)
_ZN40_INTERNAL_58e55006_4_k_cu_faa2bc9b_129424cute1_E:
	.zero		1
	.type		_ZN40_INTERNAL_58e55006_4_k_cu_faa2bc9b_129424cuda3std3__45__cpo6cbeginE,@object
	.size		_ZN40_INTERNAL_58e55006_4_k_cu_faa2bc9b_129424cuda3std3__45__cpo6cbeginE,(_ZN40_INTERNAL_58e55006_4_k_cu_faa2bc9b_129424cuda3std3__48in_placeE - _ZN40_INTERNAL_58e55006_4_k_cu_faa2bc9b_129424cuda3std3__45__cpo6cbeginE)
_ZN40_INTERNAL_58e55006_4_k_cu_faa2bc9b_129424cuda3std3__45__cpo6cbeginE:
	.zero		1
	.type		_ZN40_INTERNAL_58e55006_4_k_cu_faa2bc9b_129424cuda3std3__48in_placeE,@object
	.size		_ZN40_INTERNAL_58e55006_4_k_cu_faa2bc9b_129424cuda3std3__48in_placeE,(_ZN40_INTERNAL_58e55006_4_k_cu_faa2bc9b_129424cuda3std6ranges3__45__cpo9iter_moveE - _ZN40_INTERNAL_58e55006_4_k_cu_faa2bc9b_129424cuda3std3__48in_placeE)
_ZN40_INTERNAL_58e55006_4_k_cu_faa2bc9b_129424cuda3std3__48in_placeE:
	.zero		1
	.type		_ZN40_INTERNAL_58e55006_4_k_cu_faa2bc9b_129424cuda3std6ranges3__45__cpo9iter_moveE,@object
	.size		_ZN40_INTERNAL_58e55006_4_k_cu_faa2bc9b_129424cuda3std6ranges3__45__cpo9iter_moveE,(_ZN40_INTERNAL_58e55006_4_k_cu_faa2bc9b_129424cuda3std3__45__cpo5beginE - _ZN40_INTERNAL_58e55006_4_k_cu_faa2bc9b_129424cuda3std6ranges3__45__cpo9iter_moveE)
_ZN40_INTERNAL_58e55006_4_k_cu_faa2bc9b_129424cuda3std6ranges3__45__cpo9iter_moveE:
	.zero		1
	.type		_ZN40_INTERNAL_58e55006_4_k_cu_faa2bc9b_129424cuda3std3__45__cpo5beginE,@object
	.size		_ZN40_INTERNAL_58e55006_4_k_cu_faa2bc9b_129424cuda3std3__45__cpo5beginE,(_ZN40_INTERNAL_58e55006_4_k_cu_faa2bc9b_129424cuda3std3__442_GLOBAL__N__58e55006_4_k_cu_faa2bc9b_129426ignoreE - _ZN40_INTERNAL_58e55006_4_k_cu_faa2bc9b_129424cuda3std3__45__cpo5beginE)
_ZN40_INTERNAL_58e55006_4_k_cu_faa2bc9b_129424cuda3std3__45__cpo5beginE:
	.zero		1
	.type		_ZN40_INTERNAL_58e55006_4_k_cu_faa2bc9b_129424cuda3std3__442_GLOBAL__N__58e55006_4_k_cu_faa2bc9b_129426ignoreE,@object
	.size		_ZN40_INTERNAL_58e55006_4_k_cu_faa2bc9b_129424cuda3std3__442_GLOBAL__N__58e55006_4_k_cu_faa2bc9b_129426ignoreE,(_ZN40_INTERNAL_58e55006_4_k_cu_faa2bc9b_129424cute7productE - _ZN40_INTERNAL_58e55006_4_k_cu_faa2bc9b_129424cuda3std3__442_GLOBAL__N__58e55006_4_k_cu_faa2bc9b_129426ignoreE)
_ZN40_INTERNAL_58e55006_4_k_cu_faa2bc9b_129424cuda3std3__442_GLOBAL__N__58e55006_4_k_cu_faa2bc9b_129426ignoreE:
	.zero		1
	.type		_ZN40_INTERNAL_58e55006_4_k_cu_faa2bc9b_129424cute7productE,@object
	.size		_ZN40_INTERNAL_58e55006_4_k_cu_faa2bc9b_129424cute7productE,(_ZN40_INTERNAL_58e55006_4_k_cu_faa2bc9b_129424cuda3std3__45__cpo3endE - _ZN40_INTERNAL_58e55006_4_k_cu_faa2bc9b_129424cute7productE)
_ZN40_INTERNAL_58e55006_4_k_cu_faa2bc9b_129424cute7productE:
	.zero		1
	.type		_ZN40_INTERNAL_58e55006_4_k_cu_faa2bc9b_129424cuda3std3__45__cpo3endE,@object
	.size		_ZN40_INTERNAL_58e55006_4_k_cu_faa2bc9b_129424cuda3std3__45__cpo3endE,(_ZN40_INTERNAL_58e55006_4_k_cu_faa2bc9b_129424cuda3std3__419piecewise_constructE - _ZN40_INTERNAL_58e55006_4_k_cu_faa2bc9b_129424cuda3std3__45__cpo3endE)
_ZN40_INTERNAL_58e55006_4_k_cu_faa2bc9b_129424cuda3std3__45__cpo3endE:
	.zero		1
	.type		_ZN40_INTERNAL_58e55006_4_k_cu_faa2bc9b_129424cuda3std3__419piecewise_constructE,@object
	.size		_ZN40_INTERNAL_58e55006_4_k_cu_faa2bc9b_129424cuda3std3__419piecewise_constructE,(_ZN40_INTERNAL_58e55006_4_k_cu_faa2bc9b_129424cuda3std3__45__cpo4cendE - _ZN40_INTERNAL_58e55006_4_k_cu_faa2bc9b_129424cuda3std3__419piecewise_constructE)
_ZN40_INTERNAL_58e55006_4_k_cu_faa2bc9b_129424cuda3std3__419piecewise_constructE:
	.zero		1
	.type		_ZN40_INTERNAL_58e55006_4_k_cu_faa2bc9b_129424cuda3std3__45__cpo4cendE,@object
	.size		_ZN40_INTERNAL_58e55006_4_k_cu_faa2bc9b_129424cuda3std3__45__cpo4cendE,(_ZN40_INTERNAL_58e55006_4_k_cu_faa2bc9b_129424cuda3std6ranges3__45__cpo4swapE - _ZN40_INTERNAL_58e55006_4_k_cu_faa2bc9b_129424cuda3std3__45__cpo4cendE)
_ZN40_INTERNAL_58e55006_4_k_cu_faa2bc9b_129424cuda3std3__45__cpo4cendE:
	.zero		1
	.type		_ZN40_INTERNAL_58e55006_4_k_cu_faa2bc9b_129424cuda3std6ranges3__45__cpo4swapE,@object
	.size		_ZN40_INTERNAL_58e55006_4_k_cu_faa2bc9b_129424cuda3std6ranges3__45__cpo4swapE,(.L_8 - _ZN40_INTERNAL_58e55006_4_k_cu_faa2bc9b_129424cuda3std6ranges3__45__cpo4swapE)
_ZN40_INTERNAL_58e55006_4_k_cu_faa2bc9b_129424cuda3std6ranges3__45__cpo4swapE:
	.zero		1
.L_8:


//--------------------- .nv.constant0._ZN7cutlass13device_kernelINS_4gemm6kernel13GemmUniversalIN4cute5tupleIJiiiiEEENS1_10collective13CollectiveMmaINS1_34MainloopSm90TmaGmmaWarpSpecializedILi3ENS5_IJNS4_1CILi1EEESB_SB_EEENS1_35KernelTmaWarpSpecializedCooperativeEEENS5_IJNSA_ILi384EEENSA_ILi128EEENSA_ILi64EEEEEENS_10bfloat16_tENS5_IJlSB_lEEESJ_SK_NS4_8TiledMMAINS4_8MMA_AtomIJNS4_4SM904GMMA28MMA_64x128x16_F32BF16BF16_SSILNSO_5MajorE0ELSQ_0ELNSO_7ScaleInE1ELSR_1EEEEEENS4_6LayoutINS5_IJNSA_ILi2EEESB_SB_EEENS5_IJSB_NSA_ILi0EEESX_EEEEENS5_IJNS4_10UnderscoreES10_S10_EEEEENS4_13SM90_TMA_LOADENS4_14ComposedLayoutINS4_7SwizzleILi3ELi4ELi3EEENS4_18smem_ptr_flag_bitsILi16EEENSU_INS5_IJNSA_ILi8EEESH_EEENS5_IJSH_SB_EEEEEEEvNS4_8identityES13_S1D_vS1E_EENS_8epilogue10collective6detail29Sm90TmaWarpSpecializedAdapterINS1H_15DefaultEpilogueISJ_SK_SK_NS1G_6thread17LinearCombinationISJ_Li1EffLNS1L_9ScaleType4KindE0ELNS_15FloatRoundStyleE2ESJ_EENS1_15EpilogueDefaultEEEEEvvEEEEvNT_6ParamsE --------------------------
	.section	.nv.constant0._ZN7cutlass13device_kernelINS_4gemm6kernel13GemmUniversalIN4cute5tupleIJiiiiEEENS1_10collective13CollectiveMmaINS1_34MainloopSm90TmaGmmaWarpSpecializedILi3ENS5_IJNS4_1CILi1EEESB_SB_EEENS1_35KernelTmaWarpSpecializedCooperativeEEENS5_IJNSA_ILi384EEENSA_ILi128EEENSA_ILi64EEEEEENS_10bfloat16_tENS5_IJlSB_lEEESJ_SK_NS4_8TiledMMAINS4_8MMA_AtomIJNS4_4SM904GMMA28MMA_64x128x16_F32BF16BF16_SSILNSO_5MajorE0ELSQ_0ELNSO_7ScaleInE1ELSR_1EEEEEENS4_6LayoutINS5_IJNSA_ILi2EEESB_SB_EEENS5_IJSB_NSA_ILi0EEESX_EEEEENS5_IJNS4_10UnderscoreES10_S10_EEEEENS4_13SM90_TMA_LOADENS4_14ComposedLayoutINS4_7SwizzleILi3ELi4ELi3EEENS4_18smem_ptr_flag_bitsILi16EEENSU_INS5_IJNSA_ILi8EEESH_EEENS5_IJSH_SB_EEEEEEEvNS4_8identityES13_S1D_vS1E_EENS_8epilogue10collective6detail29Sm90TmaWarpSpecializedAdapterINS1H_15DefaultEpilogueISJ_SK_SK_NS1G_6thread17LinearCombinationISJ_Li1EffLNS1L_9ScaleType4KindE0ELNS_15FloatRoundStyleE2ESJ_EENS1_15EpilogueDefaultEEEEEvvEEEEvNT_6ParamsE,"a",@progbits
	.sectionflags	@""
	.align	4
.nv.constant0._ZN7cutlass13device_kernelINS_4gemm6kernel13GemmUniversalIN4cute5tupleIJiiiiEEENS1_10collective13CollectiveMmaINS1_34MainloopSm90TmaGmmaWarpSpecializedILi3ENS5_IJNS4_1CILi1EEESB_SB_EEENS1_35KernelTmaWarpSpecializedCooperativeEEENS5_IJNSA_ILi384EEENSA_ILi128EEENSA_ILi64EEEEEENS_10bfloat16_tENS5_IJlSB_lEEESJ_SK_NS4_8TiledMMAINS4_8MMA_AtomIJNS4_4SM904GMMA28MMA_64x128x16_F32BF16BF16_SSILNSO_5MajorE0ELSQ_0ELNSO_7ScaleInE1ELSR_1EEEEEENS4_6LayoutINS5_IJNSA_ILi2EEESB_SB_EEENS5_IJSB_NSA_ILi0EEESX_EEEEENS5_IJNS4_10UnderscoreES10_S10_EEEEENS4_13SM90_TMA_LOADENS4_14ComposedLayoutINS4_7SwizzleILi3ELi4ELi3EEENS4_18smem_ptr_flag_bitsILi16EEENSU_INS5_IJNSA_ILi8EEESH_EEENS5_IJSH_SB_EEEEEEEvNS4_8identityES13_S1D_vS1E_EENS_8epilogue10collective6detail29Sm90TmaWarpSpecializedAdapterINS1H_15DefaultEpilogueISJ_SK_SK_NS1G_6thread17LinearCombinationISJ_Li1EffLNS1L_9ScaleType4KindE0ELNS_15FloatRoundStyleE2ESJ_EENS1_15EpilogueDefaultEEEEEvvEEEEvNT_6ParamsE:
	.zero		1664


//--------------------- SYMBOLS --------------------------

	.type		.nv.reservedSmem.offset0,@object
	.size		.nv.reservedSmem.offset0,0x4
	.type		__assertfail,@function
